def attn_fwd(
    Q,
    K,
    V,
    Out,
    Lse,
    sm_scale,
    stride_qz,
    stride_qh,
    stride_qm,
    stride_qk,
    stride_kz,
    stride_kh,
    stride_kn,
    stride_kk,
    stride_vz,
    stride_vh,
    stride_vn,
    stride_vk,
    stride_oz,
    stride_oh,
    stride_om,
    stride_ok,
    seqlen_q,
    seqlen_k,
    BLOCK_M: tl.constexpr,
    BLOCK_N: tl.constexpr,
    HEAD_DIM: tl.constexpr,
    CAUSAL: tl.constexpr,
):
    start_m = tl.program_id(0)
    off_hz = tl.program_id(1)
    q_off = off_hz * stride_qh
    k_off = off_hz * stride_kh
    v_off = off_hz * stride_vh
    offs_m = start_m * BLOCK_M + tl.arange(0, BLOCK_M)
    offs_d = tl.arange(0, HEAD_DIM)
    offs_n = tl.arange(0, BLOCK_N)
    q_ptrs = Q + q_off + offs_m[:, None] * stride_qm + offs_d[None, :] * stride_qk
    k_ptrs = K + k_off + offs_d[:, None] * stride_kk + offs_n[None, :] * stride_kn
    v_ptrs = V + v_off + offs_n[:, None] * stride_vn + offs_d[None, :] * stride_vk
    m_i = tl.full([BLOCK_M], float("-inf"), dtype=tl.float32)
    l_i = tl.zeros([BLOCK_M], dtype=tl.float32) + 1.0
    acc = tl.zeros([BLOCK_M, HEAD_DIM], dtype=tl.float32)
    q = tl.load(q_ptrs)
    acc, l_i, m_i = _attn_fwd_inner(
        acc,
        l_i,
        m_i,
        q,
        k_ptrs,
        v_ptrs,
        sm_scale,
        stride_kn,
        stride_vn,
        start_m,
        seqlen_k,
        BLOCK_M,
        BLOCK_N,
        HEAD_DIM,
        CAUSAL,
    )
    acc = acc / l_i[:, None]
    lse = m_i + tl.math.log2(l_i) / 1.4426950408889634
    o_ptrs = (
        Out
        + off_hz * stride_oh
        + offs_m[:, None] * stride_om
        + offs_d[None, :] * stride_ok
    )
    tl.store(o_ptrs, acc.to(Out.dtype.element_ty))
    tl.store(Lse + off_hz * seqlen_q + offs_m, lse)

# config = {"BLOCK_M": 32, "BLOCK_N": 16, "HEAD_DIM": 512, "arch": "sm_80", "causal": true, "dtype": "fp16", "num_stages": 2, "num_warps": 4}
# arch = sm_80


// ===== COMPILED SASS (sm_80) =====

	.target	sm_80

	.elftype	@"ET_EXEC"


//--------------------- .note.nv.tkinfo           --------------------------
	.section	.note.nv.tkinfo,"",@"SHT_NOTE"
	.sectionflags	@"SHF_NOTE_NV_TKINFO"
	.tkinfo
        /*0018*/ 	.word	0x00000002
        /*0030*/ 	.string	""
        /*0030*/ 	.string	"ptxas"
        /*0030*/ 	.string	"Cuda compilation tools, release 13.0, V13.0.88"
        /*0030*/ 	.string	"Build cuda_13.0.r13.0/compiler.36424714_0"
        /*0030*/ 	.string	"-v  -suppress-debug-info  -lineinfo  -arch sm_80 "



//--------------------- .note.nv.cuinfo           --------------------------
	.section	.note.nv.cuinfo,"",@"SHT_NOTE"
	.sectionflags	@"SHF_NOTE_NV_CUINFO"
        /*0018*/ 	.short	0x0002
        /*001a*/ 	.short	0x0050
        /*001c*/ 	.short	0x0082
	.zero		2


//--------------------- .nv.info                  --------------------------
	.section	.nv.info,"",@"SHT_CUDA_INFO"
	.align	4


	//----- nvinfo : EIATTR_REGCOUNT
	.align		4
        /*0000*/ 	.byte	0x04, 0x2f
        /*0002*/ 	.short	(.L_2 - .L_1)
	.align		4
.L_1:
        /*0004*/ 	.word	index@(attn_fwd)
        /*0008*/ 	.word	0x000000ff


	//----- nvinfo : EIATTR_FRAME_SIZE
	.align		4
.L_2:
        /*000c*/ 	.byte	0x04, 0x11
        /*000e*/ 	.short	(.L_4 - .L_3)
	.align		4
.L_3:
        /*0010*/ 	.word	index@(attn_fwd)
        /*0014*/ 	.word	0x000003b0


	//----- nvinfo : EIATTR_MIN_STACK_SIZE
	.align		4
.L_4:
        /*0018*/ 	.byte	0x04, 0x12
        /*001a*/ 	.short	(.L_6 - .L_5)
	.align		4
.L_5:
        /*001c*/ 	.word	index@(attn_fwd)
        /*0020*/ 	.word	0x000003b0
.L_6:


//--------------------- .nv.info.attn_fwd         --------------------------
	.section	.nv.info.attn_fwd,"",@"SHT_CUDA_INFO"
	.sectionflags	@""
	.align	4


	//----- nvinfo : EIATTR_CUDA_API_VERSION
	.align		4
        /*0000*/ 	.byte	0x04, 0x37
        /*0002*/ 	.short	(.L_8 - .L_7)
.L_7:
        /*0004*/ 	.word	0x00000082


	//----- nvinfo : EIATTR_SW2861232_WAR
	.align		4
.L_8:
        /*0008*/ 	.byte	0x01, 0x35
	.zero		2


	//----- nvinfo : EIATTR_PARAM_CBANK
	.align		4
        /*000c*/ 	.byte	0x04, 0x0a
        /*000e*/ 	.short	(.L_10 - .L_9)
	.align		4
.L_9:
        /*0010*/ 	.word	index@(.nv.constant0.attn_fwd)
        /*0014*/ 	.short	0x0160
        /*0016*/ 	.short	0x0088


	//----- nvinfo : EIATTR_CBANK_PARAM_SIZE
	.align		4
.L_10:
        /*0018*/ 	.byte	0x03, 0x19
        /*001a*/ 	.short	0x0088


	//----- nvinfo : EIATTR_KPARAM_INFO
	.align		4
        /*001c*/ 	.byte	0x04, 0x17
        /*001e*/ 	.short	(.L_12 - .L_11)
.L_11:
        /*0020*/ 	.word	0x00000000
        /*0024*/ 	.short	0x0019
        /*0026*/ 	.short	0x0080
        /*0028*/ 	.byte	0x00, 0xf4, 0x21, 0x00


	//----- nvinfo : EIATTR_KPARAM_INFO
	.align		4
.L_12:
        /*002c*/ 	.byte	0x04, 0x17
        /*002e*/ 	.short	(.L_14 - .L_13)
.L_13:
        /*0030*/ 	.word	0x00000000
        /*0034*/ 	.short	0x0018
        /*0036*/ 	.short	0x0078
        /*0038*/ 	.byte	0x00, 0xf4, 0x21, 0x00


	//----- nvinfo : EIATTR_KPARAM_INFO
	.align		4
.L_14:
        /*003c*/ 	.byte	0x04, 0x17
        /*003e*/ 	.short	(.L_16 - .L_15)
.L_15:
        /*0040*/ 	.word	0x00000000
        /*0044*/ 	.short	0x0017
        /*0046*/ 	.short	0x0070
        /*0048*/ 	.byte	0x00, 0xf0, 0x11, 0x00


	//----- nvinfo : EIATTR_KPARAM_INFO
	.align		4
.L_16:
        /*004c*/ 	.byte	0x04, 0x17
        /*004e*/ 	.short	(.L_18 - .L_17)
.L_17:
        /*0050*/ 	.word	0x00000000
        /*0054*/ 	.short	0x0016
        /*0056*/ 	.short	0x006c
        /*0058*/ 	.byte	0x00, 0xf0, 0x11, 0x00


	//----- nvinfo : EIATTR_KPARAM_INFO
	.align		4
.L_18:
        /*005c*/ 	.byte	0x04, 0x17
        /*005e*/ 	.short	(.L_20 - .L_19)
.L_19:
        /*0060*/ 	.word	0x00000000
        /*0064*/ 	.short	0x0015
        /*0066*/ 	.short	0x0068
        /*0068*/ 	.byte	0x00, 0xf0, 0x11, 0x00


	//----- nvinfo : EIATTR_KPARAM_INFO
	.align		4
.L_20:
        /*006c*/ 	.byte	0x04, 0x17
        /*006e*/ 	.short	(.L_22 - .L_21)
.L_21:
        /*0070*/ 	.word	0x00000000
        /*0074*/ 	.short	0x0014
        /*0076*/ 	.short	0x0064
        /*0078*/ 	.byte	0x00, 0xf0, 0x11, 0x00


	//----- nvinfo : EIATTR_KPARAM_INFO
	.align		4
.L_22:
        /*007c*/ 	.byte	0x04, 0x17
        /*007e*/ 	.short	(.L_24 - .L_23)
.L_23:
        /*0080*/ 	.word	0x00000000
        /*0084*/ 	.short	0x0013
        /*0086*/ 	.short	0x0060
        /*0088*/ 	.byte	0x00, 0xf0, 0x11, 0x00


	//----- nvinfo : EIATTR_KPARAM_INFO
	.align		4
.L_24:
        /*008c*/ 	.byte	0x04, 0x17
        /*008e*/ 	.short	(.L_26 - .L_25)
.L_25:
        /*0090*/ 	.word	0x00000000
        /*0094*/ 	.short	0x0012
        /*0096*/ 	.short	0x005c
        /*0098*/ 	.byte	0x00, 0xf0, 0x11, 0x00


	//----- nvinfo : EIATTR_KPARAM_INFO
	.align		4
.L_26:
        /*009c*/ 	.byte	0x04, 0x17
        /*009e*/ 	.short	(.L_28 - .L_27)
.L_27:
        /*00a0*/ 	.word	0x00000000
        /*00a4*/ 	.short	0x0011
        /*00a6*/ 	.short	0x0058
        /*00a8*/ 	.byte	0x00, 0xf0, 0x11, 0x00


	//----- nvinfo : EIATTR_KPARAM_INFO
	.align		4
.L_28:
        /*00ac*/ 	.byte	0x04, 0x17
        /*00ae*/ 	.short	(.L_30 - .L_29)
.L_29:
        /*00b0*/ 	.word	0x00000000
        /*00b4*/ 	.short	0x0010
        /*00b6*/ 	.short	0x0054
        /*00b8*/ 	.byte	0x00, 0xf0, 0x11, 0x00


	//----- nvinfo : EIATTR_KPARAM_INFO
	.align		4
.L_30:
        /*00bc*/ 	.byte	0x04, 0x17
        /*00be*/ 	.short	(.L_32 - .L_31)
.L_31:
        /*00c0*/ 	.word	0x00000000
        /*00c4*/ 	.short	0x000f
        /*00c6*/ 	.short	0x0050
        /*00c8*/ 	.byte	0x00, 0xf0, 0x11, 0x00


	//----- nvinfo : EIATTR_KPARAM_INFO
	.align		4
.L_32:
        /*00cc*/ 	.byte	0x04, 0x17
        /*00ce*/ 	.short	(.L_34 - .L_33)
.L_33:
        /*00d0*/ 	.word	0x00000000
        /*00d4*/ 	.short	0x000e
        /*00d6*/ 	.short	0x004c
        /*00d8*/ 	.byte	0x00, 0xf0, 0x11, 0x00


	//----- nvinfo : EIATTR_KPARAM_INFO
	.align		4
.L_34:
        /*00dc*/ 	.byte	0x04, 0x17
        /*00de*/ 	.short	(.L_36 - .L_35)
.L_35:
        /*00e0*/ 	.word	0x00000000
        /*00e4*/ 	.short	0x000d
        /*00e6*/ 	.short	0x0048
        /*00e8*/ 	.byte	0x00, 0xf0, 0x11, 0x00


	//----- nvinfo : EIATTR_KPARAM_INFO
	.align		4
.L_36:
        /*00ec*/ 	.byte	0x04, 0x17
        /*00ee*/ 	.short	(.L_38 - .L_37)
.L_37:
        /*00f0*/ 	.word	0x00000000
        /*00f4*/ 	.short	0x000c
        /*00f6*/ 	.short	0x0044
        /*00f8*/ 	.byte	0x00, 0xf0, 0x11, 0x00


	//----- nvinfo : EIATTR_KPARAM_INFO
	.align		4
.L_38:
        /*00fc*/ 	.byte	0x04, 0x17
        /*00fe*/ 	.short	(.L_40 - .L_39)
.L_39:
        /*0100*/ 	.word	0x00000000
        /*0104*/ 	.short	0x000b
        /*0106*/ 	.short	0x0040
        /*0108*/ 	.byte	0x00, 0xf0, 0x11, 0x00


	//----- nvinfo : EIATTR_KPARAM_INFO
	.align		4
.L_40:
        /*010c*/ 	.byte	0x04, 0x17
        /*010e*/ 	.short	(.L_42 - .L_41)
.L_41:
        /*0110*/ 	.word	0x00000000
        /*0114*/ 	.short	0x000a
        /*0116*/ 	.short	0x003c
        /*0118*/ 	.byte	0x00, 0xf0, 0x11, 0x00


	//----- nvinfo : EIATTR_KPARAM_INFO
	.align		4
.L_42:
        /*011c*/ 	.byte	0x04, 0x17
        /*011e*/ 	.short	(.L_44 - .L_43)
.L_43:
        /*0120*/ 	.word	0x00000000
        /*0124*/ 	.short	0x0009
        /*0126*/ 	.short	0x0038
        /*0128*/ 	.byte	0x00, 0xf0, 0x11, 0x00


	//----- nvinfo : EIATTR_KPARAM_INFO
	.align		4
.L_44:
        /*012c*/ 	.byte	0x04, 0x17
        /*012e*/ 	.short	(.L_46 - .L_45)
.L_45:
        /*0130*/ 	.word	0x00000000
        /*0134*/ 	.short	0x0008
        /*0136*/ 	.short	0x0034
        /*0138*/ 	.byte	0x00, 0xf0, 0x11, 0x00


	//----- nvinfo : EIATTR_KPARAM_INFO
	.align		4
.L_46:
        /*013c*/ 	.byte	0x04, 0x17
        /*013e*/ 	.short	(.L_48 - .L_47)
.L_47:
        /*0140*/ 	.word	0x00000000
        /*0144*/ 	.short	0x0007
        /*0146*/ 	.short	0x0030
        /*0148*/ 	.byte	0x00, 0xf0, 0x11, 0x00


	//----- nvinfo : EIATTR_KPARAM_INFO
	.align		4
.L_48:
        /*014c*/ 	.byte	0x04, 0x17
        /*014e*/ 	.short	(.L_50 - .L_49)
.L_49:
        /*0150*/ 	.word	0x00000000
        /*0154*/ 	.short	0x0006
        /*0156*/ 	.short	0x002c
        /*0158*/ 	.byte	0x00, 0xf0, 0x11, 0x00


	//----- nvinfo : EIATTR_KPARAM_INFO
	.align		4
.L_50:
        /*015c*/ 	.byte	0x04, 0x17
        /*015e*/ 	.short	(.L_52 - .L_51)
.L_51:
        /*0160*/ 	.word	0x00000000
        /*0164*/ 	.short	0x0005
        /*0166*/ 	.short	0x0028
        /*0168*/ 	.byte	0x00, 0xf0, 0x11, 0x00


	//----- nvinfo : EIATTR_KPARAM_INFO
	.align		4
.L_52:
        /*016c*/ 	.byte	0x04, 0x17
        /*016e*/ 	.short	(.L_54 - .L_53)
.L_53:
        /*0170*/ 	.word	0x00000000
        /*0174*/ 	.short	0x0004
        /*0176*/ 	.short	0x0020
        /*0178*/ 	.byte	0x00, 0xf4, 0x21, 0x00


	//----- nvinfo : EIATTR_KPARAM_INFO
	.align		4
.L_54:
        /*017c*/ 	.byte	0x04, 0x17
        /*017e*/ 	.short	(.L_56 - .L_55)
.L_55:
        /*0180*/ 	.word	0x00000000
        /*0184*/ 	.short	0x0003
        /*0186*/ 	.short	0x0018
        /*0188*/ 	.byte	0x00, 0xf4, 0x21, 0x00


	//----- nvinfo : EIATTR_KPARAM_INFO
	.align		4
.L_56:
        /*018c*/ 	.byte	0x04, 0x17
        /*018e*/ 	.short	(.L_58 - .L_57)
.L_57:
        /*0190*/ 	.word	0x00000000
        /*0194*/ 	.short	0x0002
        /*0196*/ 	.short	0x0010
        /*0198*/ 	.byte	0x00, 0xf4, 0x21, 0x00


	//----- nvinfo : EIATTR_KPARAM_INFO
	.align		4
.L_58:
        /*019c*/ 	.byte	0x04, 0x17
        /*019e*/ 	.short	(.L_60 - .L_59)
.L_59:
        /*01a0*/ 	.word	0x00000000
        /*01a4*/ 	.short	0x0001
        /*01a6*/ 	.short	0x0008
        /*01a8*/ 	.byte	0x00, 0xf4, 0x21, 0x00


	//----- nvinfo : EIATTR_KPARAM_INFO
	.align		4
.L_60:
        /*01ac*/ 	.byte	0x04, 0x17
        /*01ae*/ 	.short	(.L_62 - .L_61)
.L_61:
        /*01b0*/ 	.word	0x00000000
        /*01b4*/ 	.short	0x0000
        /*01b6*/ 	.short	0x0000
        /*01b8*/ 	.byte	0x00, 0xf4, 0x21, 0x00


	//----- nvinfo : EIATTR_MAXREG_COUNT
	.align		4
.L_62:
        /*01bc*/ 	.byte	0x03, 0x1b
        /*01be*/ 	.short	0x00ff


	//----- nvinfo : EIATTR_NUM_BARRIERS
	.align		4
        /*01c0*/ 	.byte	0x02, 0x4c
        /*01c2*/ 	.byte	0x01
	.zero		1


	//----- nvinfo : EIATTR_ANNOTATIONS
	.align		4
        /*01c4*/ 	.byte	0x04, 0x55
        /*01c6*/ 	.short	(.L_64 - .L_63)


	//   ....[0]....
.L_63:
        /*01c8*/ 	.word	0x00000001
        /*01cc*/ 	.byte	0x00, 0x36, 0x00, 0x00, 0x01, 0x00, 0x00, 0x00, 0x40, 0x36, 0x00, 0x00, 0x01, 0x00, 0x00, 0x00
        /* <DEDUP_REMOVED lines=116> */
        /*091c*/ 	.byte	0xd0, 0x7f, 0x00, 0x00, 0x01, 0x00, 0x00, 0x00, 0x20, 0x80, 0x00, 0x00


	//----- nvinfo : EIATTR_MERCURY_ISA_VERSION
	.align		4
.L_64:
        /*0928*/ 	.byte	0x03, 0x5f
        /*092a*/ 	.short	0x0000


	//----- nvinfo : EIATTR_COOP_GROUP_MASK_REGIDS
	.align		4
        /*092c*/ 	.byte	0x04, 0x29
        /*092e*/ 	.short	(.L_66 - .L_65)


	//   ....[0]....
.L_65:
        /*0930*/ 	.word	0xffffffff


	//   ....[1]....
        /*0934*/ 	.word	0xffffffff


	//   ....[2]....
        /*0938*/ 	.word	0xffffffff


	//   ....[3]....
        /*093c*/ 	.word	0xffffffff


	//   ....[4]....
        /*0940*/ 	.word	0xffffffff


	//   ....[5]....
        /*0944*/ 	.word	0xffffffff


	//   ....[6]....
        /*0948*/ 	.word	0xffffffff


	//   ....[7]....
        /*094c*/ 	.word	0xffffffff


	//   ....[8]....
        /*0950*/ 	.word	0xffffffff


	//   ....[9]....
        /*0954*/ 	.word	0xffffffff


	//   ....[10]....
        /*0958*/ 	.word	0xffffffff


	//   ....[11]....
        /*095c*/ 	.word	0xffffffff


	//   ....[12]....
        /*0960*/ 	.word	0xffffffff


	//   ....[13]....
        /*0964*/ 	.word	0xffffffff


	//   ....[14]....
        /*0968*/ 	.word	0xffffffff


	//   ....[15]....
        /*096c*/ 	.word	0xffffffff


	//   ....[16]....
        /*0970*/ 	.word	0xffffffff


	//   ....[17]....
        /*0974*/ 	.word	0xffffffff


	//----- nvinfo : EIATTR_COOP_GROUP_INSTR_OFFSETS
	.align		4
.L_66:
        /*0978*/ 	.byte	0x04, 0x28
        /*097a*/ 	.short	(.L_68 - .L_67)


	//   ....[0]....
.L_67:
        /*097c*/ 	.word	0x00007150


	//   ....[1]....
        /*0980*/ 	.word	0x00007160


	//   ....[2]....
        /*0984*/ 	.word	0x00007170


	//   ....[3]....
        /*0988*/ 	.word	0x00007180


	//   ....[4]....
        /*098c*/ 	.word	0x000071b0


	//   ....[5]....
        /*0990*/ 	.word	0x000071d0


	//   ....[6]....
        /*0994*/ 	.word	0x000071f0


	//   ....[7]....
        /*0998*/ 	.word	0x00007200


	//   ....[8]....
        /*099c*/ 	.word	0x000072c0


	//   ....[9]....
        /*09a0*/ 	.word	0x00007580


	//   ....[10]....
        /*09a4*/ 	.word	0x00007590


	//   ....[11]....
        /*09a8*/ 	.word	0x000075b0


	//   ....[12]....
        /*09ac*/ 	.word	0x000075c0


	//   ....[13]....
        /*09b0*/ 	.word	0x00007600


	//   ....[14]....
        /*09b4*/ 	.word	0x00007620


	//   ....[15]....
        /*09b8*/ 	.word	0x00007630


	//   ....[16]....
        /*09bc*/ 	.word	0x000076d0


	//   ....[17]....
        /*09c0*/ 	.word	0x00007720


	//----- nvinfo : EIATTR_EXIT_INSTR_OFFSETS
	.align		4
.L_68:
        /*09c4*/ 	.byte	0x04, 0x1c
        /*09c6*/ 	.short	(.L_70 - .L_69)


	//   ....[0]....
.L_69:
        /*09c8*/ 	.word	0x0000e2b0


	//   ....[1]....
        /*09cc*/ 	.word	0x0000e350


	//----- nvinfo : EIATTR_REQNTID
	.align		4
.L_70:
        /*09d0*/ 	.byte	0x04, 0x10
        /*09d2*/ 	.short	(.L_72 - .L_71)
.L_71:
        /*09d4*/ 	.word	0x00000080
        /*09d8*/ 	.word	0x00000001
        /*09dc*/ 	.word	0x00000001
.L_72:


//--------------------- .nv.callgraph             --------------------------
	.section	.nv.callgraph,"",@"SHT_CUDA_CALLGRAPH"
	.align	4
	.sectionentsize	8
	.align		4
        /*0000*/ 	.word	0x00000000
	.align		4
        /*0004*/ 	.word	0xffffffff
	.align		4
        /*0008*/ 	.word	0x00000000
	.align		4
        /*000c*/ 	.word	0xfffffffe
	.align		4
        /*0010*/ 	.word	0x00000000
	.align		4
        /*0014*/ 	.word	0xfffffffd
	.align		4
        /*0018*/ 	.word	0x00000000
	.align		4
        /*001c*/ 	.word	0xfffffffc


//--------------------- .nv.rel.action            --------------------------
	.section	.nv.rel.action,"",@"SHT_CUDA_RELOCINFO"
	.align	8
	.sectionentsize	8
        /*0000*/ 	.byte	0x73, 0x00, 0x00, 0x00, 0x00, 0x00, 0x00, 0x00, 0x00, 0x00, 0x00, 0x11, 0x25, 0x00, 0x05, 0x36


//--------------------- .nv.constant4             --------------------------
	.section	.nv.constant4,"a",@progbits
	.align	8
	.align		8
.nv.constant4:
        /*0000*/ 	.dword	_$_str


//--------------------- .nv.constant0.attn_fwd    --------------------------
	.section	.nv.constant0.attn_fwd,"a",@progbits
	.sectionflags	@""
	.align	4
.nv.constant0.attn_fwd:
	.zero		488


//--------------------- .text.attn_fwd            --------------------------
	.section	.text.attn_fwd,"ax",@progbits
	.sectioninfo	@"SHI_REGISTERS=255"
	.align	128
        .global         attn_fwd
        .type           attn_fwd,@function
        .size           attn_fwd,(.L_x_3 - attn_fwd)
        .other          attn_fwd,@"STO_CUDA_ENTRY STV_DEFAULT"
attn_fwd:
.text.attn_fwd:
[----:B------:R-:W-:Y:S02]  /*0000*/  IMAD.MOV.U32 R1, RZ, RZ, c[0x0][0x28] ;  /* 0x00000a00ff017624 */ /* 0x000fe400078e00ff */
[----:B------:R-:W0:Y:S01]  /*0010*/  S2R R8, SR_CTAID.X ;  /* 0x0000000000087919 */ /* 0x000e220000002500 */
[----:B------:R-:W-:Y:S01]  /*0020*/  MOV R14, c[0x0][0x198] ;  /* 0x00006600000e7a02 */ /* 0x000fe20000000f00 */
[----:B------:R-:W-:Y:S01]  /*0030*/  ULDC.64 UR6, c[0x0][0x118] ;  /* 0x0000460000067ab9 */ /* 0x000fe20000000a00 */
[----:B------:R-:W-:Y:S01]  /*0040*/  IADD3 R1, R1, -0x3b0, RZ ;  /* 0xfffffc5001017810 */ /* 0x000fe20007ffe0ff */
[----:B------:R-:W1:Y:S04]  /*0050*/  S2R R160, SR_TID.X ;  /* 0x0000000000a07919 */ /* 0x000e680000002100 */
[----:B------:R-:W2:Y:S01]  /*0060*/  S2R R162, SR_CTAID.Y ;  /* 0x0000000000a27919 */ /* 0x000ea20000002600 */
[----:B0-----:R-:W-:Y:S01]  /*0070*/  IMAD.SHL.U32 R8, R8, 0x20, RZ ;  /* 0x0000002008087824 */ /* 0x001fe200078e00ff */
[----:B-1----:R-:W-:-:S04]  /*0080*/  SHF.R.U32.HI R0, RZ, 0x5, R160 ;  /* 0x00000005ff007819 */ /* 0x002fc800000116a0 */
[----:B------:R-:W-:Y:S02]  /*0090*/  LOP3.LUT R3, R8, 0x1f, R160, 0xf8, !PT ;  /* 0x0000001f08037812 */ /* 0x000fe400078ef8a0 */
[----:B------:R-:W-:Y:S01]  /*00a0*/  SGXT.U32 R2, R0, 0x2 ;  /* 0x000000020002781a */ /* 0x000fe20000000000 */
[----:B--2---:R-:W-:Y:S02]  /*00b0*/  IMAD R0, R162, c[0x0][0x190], RZ ;  /* 0x00006400a2007a24 */ /* 0x004fe400078e02ff */
[----:B------:R-:W-:Y:S02]  /*00c0*/  IMAD R3, R3, c[0x0][0x194], RZ ;  /* 0x0000650003037a24 */ /* 0x000fe400078e02ff */
[----:B------:R-:W-:Y:S02]  /*00d0*/  IMAD R7, R2, c[0x0][0x198], RZ ;  /* 0x0000660002077a24 */ /* 0x000fe400078e02ff */
[----:B------:R-:W-:Y:S02]  /*00e0*/  IMAD.SHL.U32 R2, R0, 0x2, RZ ;  /* 0x0000000200027824 */ /* 0x000fe400078e00ff */
[----:B------:R-:W-:Y:S01]  /*00f0*/  IMAD.SHL.U32 R5, R3, 0x2, RZ ;  /* 0x0000000203057824 */ /* 0x000fe200078e00ff */
[----:B------:R-:W-:Y:S01]  /*0100*/  LEA R9, R14, R7, 0x2 ;  /* 0x000000070e097211 */ /* 0x000fe200078e10ff */
[----:B------:R-:W-:-:S03]  /*0110*/  IMAD.HI R0, R0, 0x2, RZ ;  /* 0x0000000200007827 */ /* 0x000fc600078e02ff */
[----:B------:R-:W-:Y:S01]  /*0120*/  IADD3 R2, P0, P1, R5, c[0x0][0x160], R2 ;  /* 0x0000580005027a10 */ /* 0x000fe2000791e002 */
[----:B------:R-:W-:-:S04]  /*0130*/  IMAD.HI R3, R3, 0x2, RZ ;  /* 0x0000000203037827 */ /* 0x000fc800078e02ff */
[C---:B------:R-:W-:Y:S01]  /*0140*/  IMAD R5, R14.reuse, 0x4, R9 ;  /* 0x000000040e057824 */ /* 0x040fe200078e0209 */
[----:B------:R-:W-:Y:S02]  /*0150*/  IADD3.X R0, R3, c[0x0][0x164], R0, P0, P1 ;  /* 0x0000590003007a10 */ /* 0x000fe400007e2400 */
[-C--:B------:R-:W-:Y:S01]  /*0160*/  LEA R6, P0, R7, R2.reuse, 0x1 ;  /* 0x0000000207067211 */ /* 0x080fe200078008ff */
[----:B------:R-:W-:Y:S01]  /*0170*/  IMAD R15, R14, 0x4, R5 ;  /* 0x000000040e0f7824 */ /* 0x000fe200078e0205 */
[----:B------:R-:W-:Y:S02]  /*0180*/  LEA R12, P1, R5, R2, 0x1 ;  /* 0x00000002050c7211 */ /* 0x000fe400078208ff */
[----:B------:R-:W-:Y:S02]  /*0190*/  LEA.HI.X.SX32 R7, R7, R0, 0x1, P0 ;  /* 0x0000000007077211 */ /* 0x000fe400000f0eff */
[----:B------:R-:W-:Y:S02]  /*01a0*/  LEA R10, P0, R9, R2, 0x1 ;  /* 0x00000002090a7211 */ /* 0x000fe400078008ff */
[-C--:B------:R-:W-:Y:S01]  /*01b0*/  LEA.HI.X.SX32 R13, R5, R0.reuse, 0x1, P1 ;  /* 0x00000000050d7211 */ /* 0x080fe200008f0eff */
[----:B------:R0:W2:Y:S01]  /*01c0*/  LDG.E.U16 R3, [R6.64] ;  /* 0x0000000606037981 */ /* 0x0000a2000c1e1500 */
[----:B------:R-:W-:-:S02]  /*01d0*/  LEA.HI.X.SX32 R11, R9, R0, 0x1, P0 ;  /* 0x00000000090b7211 */ /* 0x000fc400000f0eff */
[C---:B------:R-:W-:Y:S01]  /*01e0*/  LEA R9, R14.reuse, R15, 0x2 ;  /* 0x0000000f0e097211 */ /* 0x040fe200078e10ff */
[----:B------:R1:W3:Y:S01]  /*01f0*/  LDG.E.U16 R5, [R12.64] ;  /* 0x000000060c057981 */ /* 0x0002e2000c1e1500 */
[-C--:B------:R-:W-:Y:S02]  /*0200*/  LEA R16, P0, R15, R2.reuse, 0x1 ;  /* 0x000000020f107211 */ /* 0x080fe400078008ff */
[----:B------:R-:W-:Y:S01]  /*0210*/  LEA R18, P1, R9, R2, 0x1 ;  /* 0x0000000209127211 */ /* 0x000fe200078208ff */
[C---:B------:R-:W-:Y:S01]  /*0220*/  IMAD R21, R14.reuse, 0x4, R9 ;  /* 0x000000040e157824 */ /* 0x040fe200078e0209 */
[-C--:B------:R-:W-:Y:S01]  /*0230*/  LEA.HI.X.SX32 R17, R15, R0.reuse, 0x1, P0 ;  /* 0x000000000f117211 */ /* 0x080fe200000f0eff */
[----:B------:R4:W5:Y:S01]  /*0240*/  LDG.E.U16 R4, [R10.64] ;  /* 0x000000060a047981 */ /* 0x000962000c1e1500 */
[----:B------:R-:W-:Y:S01]  /*0250*/  LEA.HI.X.SX32 R19, R9, R0, 0x1, P1 ;  /* 0x0000000009137211 */ /* 0x000fe200008f0eff */
[C---:B------:R-:W-:Y:S01]  /*0260*/  IMAD R9, R14.reuse, 0x4, R21 ;  /* 0x000000040e097824 */ /* 0x040fe200078e0215 */
[C---:B------:R-:W-:Y:S01]  /*0270*/  LEA R20, P0, R21.reuse, R2, 0x1 ;  /* 0x0000000215147211 */ /* 0x040fe200078008ff */
[----:B0-----:R0:W2:Y:S03]  /*0280*/  LDG.E.U16 R6, [R16.64] ;  /* 0x0000000610067981 */ /* 0x0010a6000c1e1500 */
[----:B-1----:R-:W-:Y:S01]  /*0290*/  LEA R13, R14, R9, 0x2 ;  /* 0x000000090e0d7211 */ /* 0x002fe200078e10ff */
[----:B------:R1:W2:Y:S01]  /*02a0*/  LDG.E.U16 R7, [R18.64] ;  /* 0x0000000612077981 */ /* 0x0002a2000c1e1500 */
[----:B------:R-:W-:-:S02]  /*02b0*/  LEA.HI.X.SX32 R21, R21, R0, 0x1, P0 ;  /* 0x0000000015157211 */ /* 0x000fc400000f0eff */
[----:B------:R-:W-:Y:S01]  /*02c0*/  LEA R22, P0, R9, R2, 0x1 ;  /* 0x0000000209167211 */ /* 0x000fe200078008ff */
[----:B------:R-:W-:-:S04]  /*02d0*/  IMAD R15, R14, 0x4, R13 ;  /* 0x000000040e0f7824 */ /* 0x000fc800078e020d */
[----:B------:R-:W-:Y:S01]  /*02e0*/  IMAD R29, R14, 0x4, R15 ;  /* 0x000000040e1d7824 */ /* 0x000fe200078e020f */
[----:B------:R-:W-:-:S04]  /*02f0*/  LEA R26, P1, R15, R2, 0x1 ;  /* 0x000000020f1a7211 */ /* 0x000fc800078208ff */
[-C--:B------:R-:W-:Y:S02]  /*0300*/  LEA.HI.X.SX32 R27, R15, R0.reuse, 0x1, P1 ;  /* 0x000000000f1b7211 */ /* 0x080fe400008f0eff */
[C---:B------:R-:W-:Y:S02]  /*0310*/  LEA R15, R14.reuse, R29, 0x2 ;  /* 0x0000001d0e0f7211 */ /* 0x040fe400078e10ff */
[----:B------:R-:W-:Y:S02]  /*0320*/  LEA.HI.X.SX32 R23, R9, R0, 0x1, P0 ;  /* 0x0000000009177211 */ /* 0x000fe400000f0eff */
[C---:B------:R-:W-:Y:S01]  /*0330*/  LEA R24, P0, R13.reuse, R2, 0x1 ;  /* 0x000000020d187211 */ /* 0x040fe200078008ff */
[C---:B0-----:R-:W-:Y:S01]  /*0340*/  IMAD R17, R14.reuse, 0x4, R15 ;  /* 0x000000040e117824 */ /* 0x041fe200078e020f */
[----:B------:R0:W2:Y:S02]  /*0350*/  LDG.E.U16 R9, [R20.64] ;  /* 0x0000000614097981 */ /* 0x0000a4000c1e1500 */
[----:B------:R-:W-:Y:S01]  /*0360*/  LEA.HI.X.SX32 R25, R13, R0, 0x1, P0 ;  /* 0x000000000d197211 */ /* 0x000fe200000f0eff */
[C---:B------:R-:W-:Y:S01]  /*0370*/  IMAD R31, R14.reuse, 0x4, R17 ;  /* 0x000000040e1f7824 */ /* 0x040fe200078e0211 */
[C---:B------:R-:W-:Y:S01]  /*0380*/  LEA R28, P0, R29.reuse, R2, 0x1 ;  /* 0x000000021d1c7211 */ /* 0x040fe200078008ff */
[----:B------:R0:W2:Y:S03]  /*0390*/  LDG.E.U16 R13, [R26.64] ;  /* 0x000000061a0d7981 */ /* 0x0000a6000c1e1500 */
[----:B------:R-:W-:Y:S01]  /*03a0*/  LEA R33, R14, R31, 0x2 ;  /* 0x0000001f0e217211 */ /* 0x000fe200078e10ff */
[----:B----4-:R4:W2:Y:S01]  /*03b0*/  LDG.E.U16 R11, [R22.64] ;  /* 0x00000006160b7981 */ /* 0x0108a2000c1e1500 */
[----:B------:R-:W-:-:S02]  /*03c0*/  LEA.HI.X.SX32 R29, R29, R0, 0x1, P0 ;  /* 0x000000001d1d7211 */ /* 0x000fc400000f0eff */
[C---:B-1----:R-:W-:Y:S01]  /*03d0*/  LEA R18, P0, R15.reuse, R2, 0x1 ;  /* 0x000000020f127211 */ /* 0x042fe200078008ff */
[----:B------:R1:W2:Y:S01]  /*03e0*/  LDG.E.U16 R10, [R24.64] ;  /* 0x00000006180a7981 */ /* 0x0002a2000c1e1500 */
[----:B0-----:R-:W-:Y:S02]  /*03f0*/  IMAD R27, R14, 0x4, R33 ;  /* 0x000000040e1b7824 */ /* 0x001fe400078e0221 */
[----:B------:R-:W-:Y:S01]  /*0400*/  LEA.HI.X.SX32 R19, R15, R0, 0x1, P0 ;  /* 0x000000000f137211 */ /* 0x000fe200000f0eff */
[----:B------:R0:W2:Y:S01]  /*0410*/  LDG.E.U16 R12, [R28.64] ;  /* 0x000000061c0c7981 */ /* 0x0000a2000c1e1500 */
[-C--:B------:R-:W-:Y:S02]  /*0420*/  LEA R20, P0, R17, R2.reuse, 0x1 ;  /* 0x0000000211147211 */ /* 0x080fe400078008ff */
[----:B----4-:R-:W-:Y:S01]  /*0430*/  LEA R22, P1, R31, R2, 0x1 ;  /* 0x000000021f167211 */ /* 0x010fe200078208ff */
[----:B------:R4:W2:Y:S01]  /*0440*/  LDG.E.U16 R15, [R18.64] ;  /* 0x00000006120f7981 */ /* 0x0008a2000c1e1500 */
[----:B------:R-:W-:-:S02]  /*0450*/  LEA.HI.X.SX32 R21, R17, R0, 0x1, P0 ;  /* 0x0000000011157211 */ /* 0x000fc400000f0eff */
[----:B-1----:R-:W-:Y:S01]  /*0460*/  LEA R24, P0, R33, R2, 0x1 ;  /* 0x0000000221187211 */ /* 0x002fe200078008ff */
[C---:B0-----:R-:W-:Y:S01]  /*0470*/  IMAD R29, R14.reuse, 0x4, R27 ;  /* 0x000000040e1d7824 */ /* 0x041fe200078e021b */
[-C--:B------:R-:W-:Y:S01]  /*0480*/  LEA.HI.X.SX32 R23, R31, R0.reuse, 0x1, P1 ;  /* 0x000000001f177211 */ /* 0x080fe200008f0eff */
[----:B------:R0:W2:Y:S01]  /*0490*/  LDG.E.U16 R16, [R20.64] ;  /* 0x0000000614107981 */ /* 0x0000a2000c1e1500 */
[----:B------:R-:W-:Y:S02]  /*04a0*/  LEA.HI.X.SX32 R25, R33, R0, 0x1, P0 ;  /* 0x0000000021197211 */ /* 0x000fe400000f0eff */
[----:B------:R-:W-:Y:S01]  /*04b0*/  LEA R31, R14, R29, 0x2 ;  /* 0x0000001d0e1f7211 */ /* 0x000fe200078e10ff */
[----:B------:R1:W2:Y:S01]  /*04c0*/  LDG.E.U16 R17, [R22.64] ;  /* 0x0000000616117981 */ /* 0x0002a2000c1e1500 */
[----:B------:R-:W-:-:S03]  /*04d0*/  LEA R26, P0, R27, R2, 0x1 ;  /* 0x000000021b1a7211 */ /* 0x000fc600078008ff */
[C---:B------:R-:W-:Y:S01]  /*04e0*/  IMAD R33, R14.reuse, 0x4, R31 ;  /* 0x000000040e217824 */ /* 0x040fe200078e021f */
[----:B------:R-:W-:Y:S01]  /*04f0*/  LEA.HI.X.SX32 R27, R27, R0, 0x1, P0 ;  /* 0x000000001b1b7211 */ /* 0x000fe200000f0eff */
[----:B----4-:R4:W2:Y:S01]  /*0500*/  LDG.E.U16 R18, [R24.64] ;  /* 0x0000000618127981 */ /* 0x0108a2000c1e1500 */
[----:B------:R-:W-:Y:S01]  /*0510*/  LEA R28, P0, R29, R2, 0x1 ;  /* 0x000000021d1c7211 */ /* 0x000fe200078008ff */
[----:B-1----:R-:W-:-:S03]  /*0520*/  IMAD R23, R14, 0x4, R33 ;  /* 0x000000040e177824 */ /* 0x002fc600078e0221 */
[----:B------:R-:W-:Y:S01]  /*0530*/  LEA.HI.X.SX32 R29, R29, R0, 0x1, P0 ;  /* 0x000000001d1d7211 */ /* 0x000fe200000f0eff */
[----:B------:R1:W2:Y:S01]  /*0540*/  LDG.E.U16 R19, [R26.64] ;  /* 0x000000061a137981 */ /* 0x0002a2000c1e1500 */
[C---:B------:R-:W-:Y:S02]  /*0550*/  LEA R32, P0, R33.reuse, R2, 0x1 ;  /* 0x0000000221207211 */ /* 0x040fe400078008ff */
[C---:B----4-:R-:W-:Y:S01]  /*0560*/  LEA R25, R14.reuse, R23, 0x2 ;  /* 0x000000170e197211 */ /* 0x050fe200078e10ff */
[----:B0-----:R0:W4:Y:S01]  /*0570*/  LDG.E.U16 R20, [R28.64] ;  /* 0x000000061c147981 */ /* 0x001122000c1e1500 */
[----:B------:R-:W-:Y:S02]  /*0580*/  LEA.HI.X.SX32 R33, R33, R0, 0x1, P0 ;  /* 0x0000000021217211 */ /* 0x000fe400000f0eff */
[-C--:B------:R-:W-:Y:S01]  /*0590*/  LEA R34, P0, R23, R2.reuse, 0x1 ;  /* 0x0000000217227211 */ /* 0x080fe200078008ff */
[C---:B------:R-:W-:Y:S01]  /*05a0*/  IMAD R39, R14.reuse, 0x4, R25 ;  /* 0x000000040e277824 */ /* 0x040fe200078e0219 */
[----:B------:R-:W-:Y:S01]  /*05b0*/  LEA R30, P1, R31, R2, 0x1 ;  /* 0x000000021f1e7211 */ /* 0x000fe200078208ff */
[----:B------:R0:W2:Y:S01]  /*05c0*/  LDG.E.U16 R22, [R32.64] ;  /* 0x0000000620167981 */ /* 0x0000a2000c1e1500 */
[----:B------:R-:W-:Y:S01]  /*05d0*/  LEA.HI.X.SX32 R35, R23, R0, 0x1, P0 ;  /* 0x0000000017237211 */ /* 0x000fe200000f0eff */
[----:B-1----:R-:W-:Y:S01]  /*05e0*/  IMAD R27, R14, 0x4, R39 ;  /* 0x000000040e1b7824 */ /* 0x002fe200078e0227 */
[----:B------:R-:W-:-:S02]  /*05f0*/  LEA R36, P0, R25, R2, 0x1 ;  /* 0x0000000219247211 */ /* 0x000fc400078008ff */
[-C--:B------:R-:W-:Y:S01]  /*0600*/  LEA.HI.X.SX32 R31, R31, R0.reuse, 0x1, P1 ;  /* 0x000000001f1f7211 */ /* 0x080fe200008f0eff */
[----:B------:R1:W2:Y:S01]  /*0610*/  LDG.E.U16 R23, [R34.64] ;  /* 0x0000000622177981 */ /* 0x0002a2000c1e1500 */
[----:B------:R-:W-:Y:S02]  /*0620*/  LEA.HI.X.SX32 R37, R25, R0, 0x1, P0 ;  /* 0x0000000019257211 */ /* 0x000fe400000f0eff */
[C---:B------:R-:W-:Y:S01]  /*0630*/  LEA R40, P0, R27.reuse, R2, 0x1 ;  /* 0x000000021b287211 */ /* 0x040fe200078008ff */
[----:B------:R1:W2:Y:S01]  /*0640*/  LDG.E.U16 R21, [R30.64] ;  /* 0x000000061e157981 */ /* 0x0002a2000c1e1500 */
[C---:B0-----:R-:W-:Y:S02]  /*0650*/  LEA R29, R14.reuse, R27, 0x2 ;  /* 0x0000001b0e1d7211 */ /* 0x041fe400078e10ff */
[----:B------:R-:W-:Y:S01]  /*0660*/  LEA.HI.X.SX32 R41, R27, R0, 0x1, P0 ;  /* 0x000000001b297211 */ /* 0x000fe200000f0eff */
[----:B------:R0:W2:Y:S02]  /*0670*/  LDG.E.U16 R24, [R36.64] ;  /* 0x0000000624187981 */ /* 0x0000a4000c1e1500 */
[----:B------:R-:W-:Y:S01]  /*0680*/  IMAD R27, R14, 0x4, R29 ;  /* 0x000000040e1b7824 */ /* 0x000fe200078e021d */
[-C--:B------:R-:W-:Y:S01]  /*0690*/  LEA R38, P1, R39, R2.reuse, 0x1 ;  /* 0x0000000227267211 */ /* 0x080fe200078208ff */
[----:B------:R0:W2:Y:S01]  /*06a0*/  LDG.E.U16 R26, [R40.64] ;  /* 0x00000006281a7981 */ /* 0x0000a2000c1e1500 */
[----:B-1----:R-:W-:-:S04]  /*06b0*/  LEA R30, P0, R29, R2, 0x1 ;  /* 0x000000021d1e7211 */ /* 0x002fc800078008ff */
[-C--:B------:R-:W-:Y:S01]  /*06c0*/  LEA.HI.X.SX32 R31, R29, R0.reuse, 0x1, P0 ;  /* 0x000000001d1f7211 */ /* 0x080fe200000f0eff */
[----:B------:R-:W-:Y:S01]  /*06d0*/  IMAD R29, R14, 0x4, R27 ;  /* 0x000000040e1d7824 */ /* 0x000fe200078e021b */
[----:B------:R-:W-:-:S04]  /*06e0*/  LEA.HI.X.SX32 R39, R39, R0, 0x1, P1 ;  /* 0x0000000027277211 */ /* 0x000fc800008f0eff */
[----:B------:R-:W-:Y:S01]  /*06f0*/  LEA R43, R14, R29, 0x2 ;  /* 0x0000001d0e2b7211 */ /* 0x000fe200078e10ff */
[----:B------:R1:W2:Y:S01]  /*0700*/  LDG.E.U16 R25, [R38.64] ;  /* 0x0000000626197981 */ /* 0x0002a2000c1e1500 */
[----:B------:R-:W-:-:S04]  /*0710*/  LEA R32, P0, R27, R2, 0x1 ;  /* 0x000000021b207211 */ /* 0x000fc800078008ff */
[----:B------:R-:W-:Y:S01]  /*0720*/  LEA.HI.X.SX32 R33, R27, R0, 0x1, P0 ;  /* 0x000000001b217211 */ /* 0x000fe200000f0eff */
[C---:B-1----:R-:W-:Y:S01]  /*0730*/  IMAD R39, R14.reuse, 0x4, R43 ;  /* 0x000000040e277824 */ /* 0x042fe200078e022b */
[-C--:B0-----:R-:W-:Y:S01]  /*0740*/  LEA R36, P0, R43, R2.reuse, 0x1 ;  /* 0x000000022b247211 */ /* 0x081fe200078008ff */
[----:B------:R0:W2:Y:S02]  /*0750*/  LDG.E.U16 R27, [R30.64] ;  /* 0x000000061e1b7981 */ /* 0x0000a4000c1e1500 */
[C---:B------:R-:W-:Y:S01]  /*0760*/  IMAD R41, R14.reuse, 0x4, R39 ;  /* 0x000000040e297824 */ /* 0x040fe200078e0227 */
[----:B------:R-:W-:Y:S01]  /*0770*/  LEA R34, P1, R29, R2, 0x1 ;  /* 0x000000021d227211 */ /* 0x000fe200078208ff */
[----:B------:R1:W2:Y:S01]  /*0780*/  LDG.E.U16 R28, [R32.64] ;  /* 0x00000006201c7981 */ /* 0x0002a2000c1e1500 */
[----:B------:R-:W-:Y:S02]  /*0790*/  LEA.HI.X.SX32 R37, R43, R0, 0x1, P0 ;  /* 0x000000002b257211 */ /* 0x000fe400000f0eff */
[----:B------:R-:W-:-:S02]  /*07a0*/  LEA R43, R14, R41, 0x2 ;  /* 0x000000290e2b7211 */ /* 0x000fc400078e10ff */
[----:B------:R-:W-:Y:S01]  /*07b0*/  LEA.HI.X.SX32 R35, R29, R0, 0x1, P1 ;  /* 0x000000001d237211 */ /* 0x000fe200008f0eff */
[----:B0-----:R0:W2:Y:S01]  /*07c0*/  LDG.E.U16 R30, [R36.64] ;  /* 0x00000006241e7981 */ /* 0x0010a2000c1e1500 */
[C---:B------:R-:W-:Y:S01]  /*07d0*/  LEA R38, P0, R39.reuse, R2, 0x1 ;  /* 0x0000000227267211 */ /* 0x040fe200078008ff */
[C---:B------:R-:W-:Y:S02]  /*07e0*/  IMAD R45, R14.reuse, 0x4, R43 ;  /* 0x000000040e2d7824 */ /* 0x040fe400078e022b */
[----:B------:R0:W2:Y:S01]  /*07f0*/  LDG.E.U16 R29, [R34.64] ;  /* 0x00000006221d7981 */ /* 0x0000a2000c1e1500 */
[----:B------:R-:W-:Y:S02]  /*0800*/  LEA.HI.X.SX32 R39, R39, R0, 0x1, P0 ;  /* 0x0000000027277211 */ /* 0x000fe400000f0eff */
[-C--:B------:R-:W-:Y:S02]  /*0810*/  LEA R40, P0, R41, R2.reuse, 0x1 ;  /* 0x0000000229287211 */ /* 0x080fe400078008ff */
[----:B------:R-:W-:Y:S01]  /*0820*/  LEA R42, P1, R43, R2, 0x1 ;  /* 0x000000022b2a7211 */ /* 0x000fe200078208ff */
[----:B------:R1:W2:Y:S01]  /*0830*/  LDG.E.U16 R31, [R38.64] ;  /* 0x00000006261f7981 */ /* 0x0002a2000c1e1500 */
[----:B------:R-:W-:Y:S01]  /*0840*/  LEA.HI.X.SX32 R41, R41, R0, 0x1, P0 ;  /* 0x0000000029297211 */ /* 0x000fe200000f0eff */
[----:B0-----:R-:W-:Y:S01]  /*0850*/  IMAD R35, R14, 0x4, R45 ;  /* 0x000000040e237824 */ /* 0x001fe200078e022d */
[----:B------:R-:W-:-:S03]  /*0860*/  LEA R44, P0, R45, R2, 0x1 ;  /* 0x000000022d2c7211 */ /* 0x000fc600078008ff */
[----:B-1----:R0:W2:Y:S01]  /*0870*/  LDG.E.U16 R32, [R40.64] ;  /* 0x0000000628207981 */ /* 0x0020a2000c1e1500 */
[C---:B------:R-:W-:Y:S02]  /*0880*/  LEA R37, R14.reuse, R35, 0x2 ;  /* 0x000000230e257211 */ /* 0x040fe400078e10ff */
[----:B------:R-:W-:Y:S02]  /*0890*/  LEA.HI.X.SX32 R45, R45, R0, 0x1, P0 ;  /* 0x000000002d2d7211 */ /* 0x000fe400000f0eff */
[----:B------:R-:W-:Y:S01]  /*08a0*/  LEA R46, P0, R35, R2, 0x1 ;  /* 0x00000002232e7211 */ /* 0x000fe200078008ff */
[C---:B------:R-:W-:Y:S01]  /*08b0*/  IMAD R51, R14.reuse, 0x4, R37 ;  /* 0x000000040e337824 */ /* 0x040fe200078e0225 */
[-C--:B------:R-:W-:Y:S01]  /*08c0*/  LEA.HI.X.SX32 R43, R43, R0.reuse, 0x1, P1 ;  /* 0x000000002b2b7211 */ /* 0x080fe200008f0eff */
[----:B------:R1:W2:Y:S01]  /*08d0*/  LDG.E.U16 R34, [R44.64] ;  /* 0x000000062c227981 */ /* 0x0002a2000c1e1500 */
[----:B------:R-:W-:Y:S01]  /*08e0*/  LEA.HI.X.SX32 R47, R35, R0, 0x1, P0 ;  /* 0x00000000232f7211 */ /* 0x000fe200000f0eff */
[----:B------:R-:W-:Y:S01]  /*08f0*/  IMAD R39, R14, 0x4, R51 ;  /* 0x000000040e277824 */ /* 0x000fe200078e0233 */
[C---:B------:R-:W-:Y:S01]  /*0900*/  LEA R48, P0, R37.reuse, R2, 0x1 ;  /* 0x0000000225307211 */ /* 0x040fe200078008ff */
[----:B------:R1:W2:Y:S03]  /*0910*/  LDG.E.U16 R33, [R42.64] ;  /* 0x000000062a217981 */ /* 0x0002a6000c1e1500 */
[----:B------:R-:W-:Y:S01]  /*0920*/  LEA.HI.X.SX32 R49, R37, R0, 0x1, P0 ;  /* 0x0000000025317211 */ /* 0x000fe200000f0eff */
[----:B------:R1:W2:Y:S01]  /*0930*/  LDG.E.U16 R35, [R46.64] ;  /* 0x000000062e237981 */ /* 0x0002a2000c1e1500 */
[----:B------:R-:W-:-:S02]  /*0940*/  LEA R52, P0, R39, R2, 0x1 ;  /* 0x0000000227347211 */ /* 0x000fc400078008ff */
[C---:B0-----:R-:W-:Y:S01]  /*0950*/  LEA R41, R14.reuse, R39, 0x2 ;  /* 0x000000270e297211 */ /* 0x041fe200078e10ff */
[----:B------:R0:W2:Y:S01]  /*0960*/  LDG.E.U16 R36, [R48.64] ;  /* 0x0000000630247981 */ /* 0x0000a2000c1e1500 */
[----:B------:R-:W-:Y:S02]  /*0970*/  LEA.HI.X.SX32 R53, R39, R0, 0x1, P0 ;  /* 0x0000000027357211 */ /* 0x000fe400000f0eff */
[-C--:B-1----:R-:W-:Y:S01]  /*0980*/  LEA R42, P0, R41, R2.reuse, 0x1 ;  /* 0x00000002292a7211 */ /* 0x082fe200078008ff */
[C---:B------:R-:W-:Y:S01]  /*0990*/  IMAD R39, R14.reuse, 0x4, R41 ;  /* 0x000000040e277824 */ /* 0x040fe200078e0229 */
[----:B------:R-:W-:Y:S01]  /*09a0*/  LEA R50, P1, R51, R2, 0x1 ;  /* 0x0000000233327211 */ /* 0x000fe200078208ff */
[----:B------:R1:W2:Y:S01]  /*09b0*/  LDG.E.U16 R38, [R52.64] ;  /* 0x0000000634267981 */ /* 0x0002a2000c1e1500 */
[-C--:B------:R-:W-:Y:S01]  /*09c0*/  LEA.HI.X.SX32 R43, R41, R0.reuse, 0x1, P0 ;  /* 0x00000000292b7211 */ /* 0x080fe200000f0eff */
[----:B------:R-:W-:Y:S01]  /*09d0*/  IMAD R41, R14, 0x4, R39 ;  /* 0x000000040e297824 */ /* 0x000fe200078e0227 */
[----:B------:R-:W-:-:S04]  /*09e0*/  LEA.HI.X.SX32 R51, R51, R0, 0x1, P1 ;  /* 0x0000000033337211 */ /* 0x000fc800008f0eff */
[----:B------:R-:W-:Y:S01]  /*09f0*/  LEA R55, R14, R41, 0x2 ;  /* 0x000000290e377211 */ /* 0x000fe200078e10ff */
[----:B------:R0:W2:Y:S01]  /*0a00*/  LDG.E.U16 R37, [R50.64] ;  /* 0x0000000632257981 */ /* 0x0000a2000c1e1500 */
[----:B------:R-:W-:-:S04]  /*0a10*/  LEA R44, P0, R39, R2, 0x1 ;  /* 0x00000002272c7211 */ /* 0x000fc800078008ff */
[----:B------:R-:W-:Y:S01]  /*0a20*/  LEA.HI.X.SX32 R45, R39, R0, 0x1, P0 ;  /* 0x00000000272d7211 */ /* 0x000fe200000f0eff */
[C---:B0-----:R-:W-:Y:S01]  /*0a30*/  IMAD R51, R14.reuse, 0x4, R55 ;  /* 0x000000040e337824 */ /* 0x041fe200078e0237 */
[-C--:B------:R-:W-:Y:S01]  /*0a40*/  LEA R48, P0, R55, R2.reuse, 0x1 ;  /* 0x0000000237307211 */ /* 0x080fe200078008ff */
[----:B------:R0:W2:Y:S02]  /*0a50*/  LDG.E.U16 R39, [R42.64] ;  /* 0x000000062a277981 */ /* 0x0000a4000c1e1500 */
[C---:B-1----:R-:W-:Y:S01]  /*0a60*/  IMAD R53, R14.reuse, 0x4, R51 ;  /* 0x000000040e357824 */ /* 0x042fe200078e0233 */
        /* <DEDUP_REMOVED lines=72> */
[----:B---3--:R-:W-:Y:S01]  /*0ef0*/  IMAD R63, R14, 0x4, R75 ;  /* 0x000000040e3f7824 */ /* 0x008fe200078e024b */
        /* <DEDUP_REMOVED lines=8> */
[-C--:B---3--:R-:W-:Y:S01]  /*0f80*/  LEA R66, P0, R65, R2.reuse, 0x1 ;  /* 0x0000000241427211 */ /* 0x088fe200078008ff */
        /* <DEDUP_REMOVED lines=8> */
[----:B-1----:R-:W-:-:S04]  /*1010*/  LEA R68, P0, R63, R2, 0x1 ;  /* 0x000000023f447211 */ /* 0x002fc800078008ff */
[----:B------:R-:W-:Y:S01]  /*1020*/  LEA.HI.X.SX32 R69, R63, R0, 0x1, P0 ;  /* 0x000000003f457211 */ /* 0x000fe200000f0eff */
[C---:B0-----:R-:W-:Y:S01]  /*1030*/  IMAD R75, R14.reuse, 0x4, R79 ;  /* 0x000000040e4b7824 */ /* 0x041fe200078e024f */
[C---:B------:R-:W-:Y:S01]  /*1040*/  LEA R72, P0, R79.reuse, R2, 0x1 ;  /* 0x000000024f487211 */ /* 0x040fe200078008ff */
[----:B------:R0:W2:Y:S02]  /*1050*/  LDG.E.U16 R63, [R66.64] ;  /* 0x00000006423f7981 */ /* 0x0000a4000c1e1500 */
[C---:B---3--:R-:W-:Y:S01]  /*1060*/  IMAD R77, R14.reuse, 0x4, R75 ;  /* 0x000000040e4d7824 */ /* 0x048fe200078e024b */
[----:B------:R-:W-:Y:S01]  /*1070*/  LEA.HI.X.SX32 R73, R79, R0, 0x1, P0 ;  /* 0x000000004f497211 */ /* 0x000fe200000f0eff */
[----:B------:R1:W3:Y:S03]  /*1080*/  LDG.E.U16 R64, [R68.64] ;  /* 0x0000000644407981 */ /* 0x0002e6000c1e1500 */
[----:B------:R-:W-:-:S02]  /*1090*/  LEA R79, R14, R77, 0x2 ;  /* 0x0000004d0e4f7211 */ /* 0x000fc400078e10ff */
[C---:B------:R-:W-:Y:S01]  /*10a0*/  LEA R70, P1, R65.reuse, R2, 0x1 ;  /* 0x0000000241467211 */ /* 0x040fe200078208ff */
[----:B0-----:R0:W2:Y:S02]  /*10b0*/  LDG.E.U16 R66, [R72.64] ;  /* 0x0000000648427981 */ /* 0x0010a4000c1e1500 */
[----:B------:R-:W-:Y:S01]  /*10c0*/  IMAD R81, R14, 0x4, R79 ;  /* 0x000000040e517824 */ /* 0x000fe200078e024f */
[----:B------:R-:W-:-:S03]  /*10d0*/  LEA.HI.X.SX32 R71, R65, R0, 0x1, P1 ;  /* 0x0000000041477211 */ /* 0x000fc600008f0eff */
[C---:B------:R-:W-:Y:S02]  /*10e0*/  IMAD R83, R14.reuse, 0x4, R81 ;  /* 0x000000040e537824 */ /* 0x040fe400078e0251 */
[----:B------:R0:W2:Y:S01]  /*10f0*/  LDG.E.U16 R65, [R70.64] ;  /* 0x0000000646417981 */ /* 0x0000a2000c1e1500 */
[C---:B------:R-:W-:Y:S02]  /*1100*/  LEA R74, P0, R75.reuse, R2, 0x1 ;  /* 0x000000024b4a7211 */ /* 0x040fe400078008ff */
[----:B0-----:R-:W-:Y:S02]  /*1110*/  LEA R71, R14, R83, 0x2 ;  /* 0x000000530e477211 */ /* 0x001fe400078e10ff */
[----:B------:R-:W-:-:S03]  /*1120*/  LEA.HI.X.SX32 R75, R75, R0, 0x1, P0 ;  /* 0x000000004b4b7211 */ /* 0x000fc600000f0eff */
[C---:B------:R-:W-:Y:S02]  /*1130*/  IMAD R73, R14.reuse, 0x4, R71 ;  /* 0x000000040e497824 */ /* 0x040fe400078e0247 */
[----:B------:R0:W2:Y:S02]  /*1140*/  LDG.E.U16 R67, [R74.64] ;  /* 0x000000064a437981 */ /* 0x0000a4000c1e1500 */
[----:B------:R-:W-:Y:S01]  /*1150*/  IMAD R87, R14, 0x4, R73 ;  /* 0x000000040e577824 */ /* 0x000fe200078e0249 */
[----:B------:R-:W-:-:S04]  /*1160*/  LEA R76, P0, R77, R2, 0x1 ;  /* 0x000000024d4c7211 */ /* 0x000fc800078008ff */
[----:B0-----:R-:W-:-:S05]  /*1170*/  LEA R75, R14, R87, 0x2 ;  /* 0x000000570e4b7211 */ /* 0x001fca00078e10ff */
[----:B------:R-:W-:Y:S01]  /*1180*/  IMAD R89, R14, 0x4, R75 ;  /* 0x000000040e597824 */ /* 0x000fe200078e024b */
[----:B------:R-:W-:-:S03]  /*1190*/  LEA.HI.X.SX32 R77, R77, R0, 0x1, P0 ;  /* 0x000000004d4d7211 */ /* 0x000fc600000f0eff */
[C---:B------:R-:W-:Y:S01]  /*11a0*/  IMAD R91, R14.reuse, 0x4, R89 ;  /* 0x000000040e5b7824 */ /* 0x040fe200078e0259 */
[-C--:B------:R-:W-:Y:S01]  /*11b0*/  LEA R80, P0, R81, R2.reuse, 0x1 ;  /* 0x0000000251507211 */ /* 0x080fe200078008ff */
[----:B-1----:R0:W2:Y:S01]  /*11c0*/  LDG.E.U16 R68, [R76.64] ;  /* 0x000000064c447981 */ /* 0x0020a2000c1e1500 */
[----:B------:R-:W-:Y:S02]  /*11d0*/  LEA R78, P1, R79, R2, 0x1 ;  /* 0x000000024f4e7211 */ /* 0x000fe400078208ff */
[C---:B------:R-:W-:Y:S02]  /*11e0*/  LEA R93, R14.reuse, R91, 0x2 ;  /* 0x0000005b0e5d7211 */ /* 0x040fe400078e10ff */
[----:B------:R-:W-:Y:S02]  /*11f0*/  LEA.HI.X.SX32 R81, R81, R0, 0x1, P0 ;  /* 0x0000000051517211 */ /* 0x000fe400000f0eff */
[----:B------:R-:W-:Y:S01]  /*1200*/  LEA R82, P0, R83, R2, 0x1 ;  /* 0x0000000253527211 */ /* 0x000fe200078008ff */
[----:B------:R-:W-:Y:S01]  /*1210*/  IMAD R95, R14, 0x4, R93 ;  /* 0x000000040e5f7824 */ /* 0x000fe200078e025d */
[-C--:B------:R-:W-:Y:S01]  /*1220*/  LEA.HI.X.SX32 R79, R79, R0.reuse, 0x1, P1 ;  /* 0x000000004f4f7211 */ /* 0x080fe200008f0eff */
[----:B------:R1:W2:Y:S01]  /*1230*/  LDG.E.U16 R70, [R80.64] ;  /* 0x0000000650467981 */ /* 0x0002a2000c1e1500 */
[----:B------:R-:W-:-:S02]  /*1240*/  LEA.HI.X.SX32 R83, R83, R0, 0x1, P0 ;  /* 0x0000000053537211 */ /* 0x000fc400000f0eff */
[C---:B------:R-:W-:Y:S01]  /*1250*/  LEA R84, P0, R71.reuse, R2, 0x1 ;  /* 0x0000000247547211 */ /* 0x040fe200078008ff */
[C---:B------:R-:W-:Y:S01]  /*1260*/  IMAD R97, R14.reuse, 0x4, R95 ;  /* 0x000000040e617824 */ /* 0x040fe200078e025f */
[----:B------:R0:W2:Y:S02]  /*1270*/  LDG.E.U16 R69, [R78.64] ;  /* 0x000000064e457981 */ /* 0x0000a4000c1e1500 */
[----:B------:R-:W-:Y:S02]  /*1280*/  LEA.HI.X.SX32 R85, R71, R0, 0x1, P0 ;  /* 0x0000000047557211 */ /* 0x000fe400000f0eff */
[----:B------:R-:W-:Y:S01]  /*1290*/  LEA R99, R14, R97, 0x2 ;  /* 0x000000610e637211 */ /* 0x000fe200078e10ff */
[----:B------:R1:W2:Y:S01]  /*12a0*/  LDG.E.U16 R71, [R82.64] ;  /* 0x0000000652477981 */ /* 0x0002a2000c1e1500 */
[----:B0-----:R-:W-:-:S03]  /*12b0*/  LEA R78, P0, R87, R2, 0x1 ;  /* 0x00000002574e7211 */ /* 0x001fc600078008ff */
[C---:B------:R-:W-:Y:S01]  /*12c0*/  IMAD R101, R14.reuse, 0x4, R99 ;  /* 0x000000040e657824 */ /* 0x040fe200078e0263 */
[----:B------:R0:W2:Y:S01]  /*12d0*/  LDG.E.U16 R72, [R84.64] ;  /* 0x0000000654487981 */ /* 0x0000a2000c1e1500 */
[----:B------:R-:W-:Y:S02]  /*12e0*/  LEA.HI.X.SX32 R79, R87, R0, 0x1, P0 ;  /* 0x00000000574f7211 */ /* 0x000fe400000f0eff */
[-C--:B-1----:R-:W-:Y:S01]  /*12f0*/  LEA R80, P0, R75, R2.reuse, 0x1 ;  /* 0x000000024b507211 */ /* 0x082fe200078008ff */
[----:B------:R-:W-:Y:S01]  /*1300*/  IMAD R103, R14, 0x4, R101 ;  /* 0x000000040e677824 */ /* 0x000fe200078e0265 */
[----:B------:R-:W-:Y:S01]  /*1310*/  LEA R76, P1, R73, R2, 0x1 ;  /* 0x00000002494c7211 */ /* 0x000fe200078208ff */
[----:B------:R1:W2:Y:S01]  /*1320*/  LDG.E.U16 R74, [R78.64] ;  /* 0x000000064e4a7981 */ /* 0x0002a2000c1e1500 */
[----:B------:R-:W-:Y:S02]  /*1330*/  LEA.HI.X.SX32 R81, R75, R0, 0x1, P0 ;  /* 0x000000004b517211 */ /* 0x000fe400000f0eff */
[----:B------:R-:W-:-:S02]  /*1340*/  LEA R82, P0, R89, R2, 0x1 ;  /* 0x0000000259527211 */ /* 0x000fc400078008ff */
[C---:B------:R-:W-:Y:S01]  /*1350*/  LEA R105, R14.reuse, R103, 0x2 ;  /* 0x000000670e697211 */ /* 0x040fe200078e10ff */
[----:B------:R1:W2:Y:S01]  /*1360*/  LDG.E.U16 R75, [R80.64] ;  /* 0x00000006504b7981 */ /* 0x0002a2000c1e1500 */
[----:B------:R-:W-:Y:S02]  /*1370*/  LEA.HI.X.SX32 R83, R89, R0, 0x1, P0 ;  /* 0x0000000059537211 */ /* 0x000fe400000f0eff */
[----:B0-----:R-:W-:Y:S01]  /*1380*/  LEA R84, P0, R93, R2, 0x1 ;  /* 0x000000025d547211 */ /* 0x001fe200078008ff */
[----:B------:R-:W-:-:S03]  /*1390*/  IMAD R107, R14, 0x4, R105 ;  /* 0x000000040e6b7824 */ /* 0x000fc600078e0269 */
[----:B------:R-:W-:Y:S02]  /*13a0*/  LEA.HI.X.SX32 R85, R93, R0, 0x1, P0 ;  /* 0x000000005d557211 */ /* 0x000fe400000f0eff */
[----:B------:R-:W-:Y:S02]  /*13b0*/  LEA R88, P0, R95, R2, 0x1 ;  /* 0x000000025f587211 */ /* 0x000fe400078008ff */
[-C--:B------:R-:W-:Y:S01]  /*13c0*/  LEA.HI.X.SX32 R77, R73, R0.reuse, 0x1, P1 ;  /* 0x00000000494d7211 */ /* 0x080fe200008f0eff */
[----:B-1----:R0:W2:Y:S01]  /*13d0*/  LDG.E.U16 R78, [R84.64] ;  /* 0x00000006544e7981 */ /* 0x0020a2000c1e1500 */
[----:B------:R-:W-:Y:S01]  /*13e0*/  LEA.HI.X.SX32 R89, R95, R0, 0x1, P0 ;  /* 0x000000005f597211 */ /* 0x000fe200000f0eff */
[----:B------:R-:W-:Y:S01]  /*13f0*/  IMAD R95, R14, 0x4, R107 ;  /* 0x000000040e5f7824 */ /* 0x000fe200078e026b */
[-C--:B------:R-:W-:Y:S01]  /*1400*/  LEA R86, P1, R91, R2.reuse, 0x1 ;  /* 0x000000025b567211 */ /* 0x080fe200078208ff */
[----:B------:R1:W2:Y:S01]  /*1410*/  LDG.E.U16 R73, [R76.64] ;  /* 0x000000064c497981 */ /* 0x0002a2000c1e1500 */
[----:B------:R-:W-:-:S02]  /*1420*/  LEA R90, P0, R97, R2, 0x1 ;  /* 0x00000002615a7211 */ /* 0x000fc400078008ff */
[C---:B------:R-:W-:Y:S01]  /*1430*/  LEA R109, R14.reuse, R95, 0x2 ;  /* 0x0000005f0e6d7211 */ /* 0x040fe200078e10ff */
[----:B------:R0:W2:Y:S01]  /*1440*/  LDG.E.U16 R79, [R88.64] ;  /* 0x00000006584f7981 */ /* 0x0000a2000c1e1500 */
[-C--:B------:R-:W-:Y:S02]  /*1450*/  LEA.HI.X.SX32 R87, R91, R0.reuse, 0x1, P1 ;  /* 0x000000005b577211 */ /* 0x080fe400008f0eff */
[----:B------:R-:W-:Y:S01]  /*1460*/  LEA.HI.X.SX32 R91, R97, R0, 0x1, P0 ;  /* 0x00000000615b7211 */ /* 0x000fe200000f0eff */
[C---:B------:R-:W-:Y:S01]  /*1470*/  IMAD R97, R14.reuse, 0x4, R109 ;  /* 0x000000040e617824 */ /* 0x040fe200078e026d */
[----:B-1----:R1:W2:Y:S03]  /*1480*/  LDG.E.U16 R76, [R82.64] ;  /* 0x00000006524c7981 */ /* 0x0022a6000c1e1500 */
[C---:B------:R-:W-:Y:S01]  /*1490*/  IMAD R111, R14.reuse, 0x4, R97 ;  /* 0x000000040e6f7824 */ /* 0x040fe200078e0261 */
[-C--:B------:R-:W-:Y:S01]  /*14a0*/  LEA R92, P1, R99, R2.reuse, 0x1 ;  /* 0x00000002635c7211 */ /* 0x080fe200078208ff */
[----:B------:R0:W2:Y:S03]  /*14b0*/  LDG.E.U16 R77, [R86.64] ;  /* 0x00000006564d7981 */ /* 0x0000a6000c1e1500 */
[----:B------:R-:W-:Y:S01]  /*14c0*/  LEA R113, R14, R111, 0x2 ;  /* 0x0000006f0e717211 */ /* 0x000fe200078e10ff */
[----:B------:R4:W2:Y:S01]  /*14d0*/  LDG.E.U16 R80, [R90.64] ;  /* 0x000000065a507981 */ /* 0x0008a2000c1e1500 */
[----:B-1----:R-:W-:-:S03]  /*14e0*/  LEA R82, P0, R101, R2, 0x1 ;  /* 0x0000000265527211 */ /* 0x002fc600078008ff */
[C---:B------:R-:W-:Y:S01]  /*14f0*/  IMAD R115, R14.reuse, 0x4, R113 ;  /* 0x000000040e737824 */ /* 0x040fe200078e0271 */
[----:B------:R-:W-:Y:S02]  /*1500*/  LEA.HI.X.SX32 R83, R101, R0, 0x1, P0 ;  /* 0x0000000065537211 */ /* 0x000fe400000f0eff */
[----:B0-----:R-:W-:Y:S01]  /*1510*/  LEA R84, P0, R103, R2, 0x1 ;  /* 0x0000000267547211 */ /* 0x001fe200078008ff */
[C---:B------:R-:W-:Y:S01]  /*1520*/  IMAD R117, R14.reuse, 0x4, R115 ;  /* 0x000000040e757824 */ /* 0x040fe200078e0273 */
[-C--:B------:R-:W-:Y:S01]  /*1530*/  LEA.HI.X.SX32 R93, R99, R0.reuse, 0x1, P1 ;  /* 0x00000000635d7211 */ /* 0x080fe200008f0eff */
[----:B------:R0:W3:Y:S01]  /*1540*/  LDG.E.U16 R86, [R82.64] ;  /* 0x0000000652567981 */ /* 0x0000e2000c1e1500 */
[----:B------:R-:W-:Y:S02]  /*1550*/  LEA.HI.X.SX32 R85, R103, R0, 0x1, P0 ;  /* 0x0000000067557211 */ /* 0x000fe400000f0eff */
[C---:B------:R-:W-:Y:S01]  /*1560*/  LEA R88, P0, R105.reuse, R2, 0x1 ;  /* 0x0000000269587211 */ /* 0x040fe200078008ff */
[----:B------:R1:W3:Y:S03]  /*1570*/  LDG.E.U16 R81, [R92.64] ;  /* 0x000000065c517981 */ /* 0x0002e6000c1e1500 */
[----:B------:R-:W-:Y:S01]  /*1580*/  LEA.HI.X.SX32 R89, R105, R0, 0x1, P0 ;  /* 0x0000000069597211 */ /* 0x000fe200000f0eff */
[----:B------:R0:W3:Y:S01]  /*1590*/  LDG.E.U16 R87, [R84.64] ;  /* 0x0000000654577981 */ /* 0x0000e2000c1e1500 */
[----:B------:R-:W-:-:S02]  /*15a0*/  LEA R105, R14, R117, 0x2 ;  /* 0x000000750e697211 */ /* 0x000fc400078e10ff */
[-C--:B----4-:R-:W-:Y:S01]  /*15b0*/  LEA R90, P1, R107, R2.reuse, 0x1 ;  /* 0x000000026b5a7211 */ /* 0x090fe200078208ff */
[----:B------:R4:W3:Y:S02]  /*15c0*/  LDG.E.U16 R98, [R88.64] ;  /* 0x0000000658627981 */ /* 0x0008e4000c1e1500 */
[----:B------:R-:W-:Y:S01]  /*15d0*/  IMAD R119, R14, 0x4, R105 ;  /* 0x000000040e777824 */ /* 0x000fe200078e0269 */
[----:B-1----:R-:W-:-:S03]  /*15e0*/  LEA R92, P0, R95, R2, 0x1 ;  /* 0x000000025f5c7211 */ /* 0x002fc600078008ff */
[C---:B------:R-:W-:Y:S01]  /*15f0*/  IMAD R121, R14.reuse, 0x4, R119 ;  /* 0x000000040e797824 */ /* 0x040fe200078e0277 */
[----:B------:R-:W-:Y:S02]  /*1600*/  LEA.HI.X.SX32 R93, R95, R0, 0x1, P0 ;  /* 0x000000005f5d7211 */ /* 0x000fe400000f0eff */
[C---:B0-----:R-:W-:Y:S02]  /*1610*/  LEA R82, P0, R109.reuse, R2, 0x1 ;  /* 0x000000026d527211 */ /* 0x041fe400078008ff */
[C---:B------:R-:W-:Y:S01]  /*1620*/  LEA R123, R14.reuse, R121, 0x2 ;  /* 0x000000790e7b7211 */ /* 0x040fe200078e10ff */
[----:B------:R0:W3:Y:S01]  /*1630*/  LDG.E.U16 R100, [R92.64] ;  /* 0x000000065c647981 */ /* 0x0000e2000c1e1500 */
[----:B------:R-:W-:Y:S02]  /*1640*/  LEA.HI.X.SX32 R83, R109, R0, 0x1, P0 ;  /* 0x000000006d537211 */ /* 0x000fe400000f0eff */
[----:B------:R-:W-:Y:S01]  /*1650*/  LEA R84, P0, R97, R2, 0x1 ;  /* 0x0000000261547211 */ /* 0x000fe200078008ff */
[C---:B------:R-:W-:Y:S01]  /*1660*/  IMAD R125, R14.reuse, 0x4, R123 ;  /* 0x000000040e7d7824 */ /* 0x040fe200078e027b */
[-C--:B------:R-:W-:Y:S01]  /*1670*/  LEA.HI.X.SX32 R91, R107, R0.reuse, 0x1, P1 ;  /* 0x000000006b5b7211 */ /* 0x080fe200008f0eff */
[----:B------:R1:W3:Y:S01]  /*1680*/  LDG.E.U16 R101, [R82.64] ;  /* 0x0000000652657981 */ /* 0x0002e2000c1e1500 */
[----:B------:R-:W-:Y:S01]  /*1690*/  LEA.HI.X.SX32 R85, R97, R0, 0x1, P0 ;  /* 0x0000000061557211 */ /* 0x000fe200000f0eff */
[C---:B------:R-:W-:Y:S01]  /*16a0*/  IMAD R97, R14.reuse, 0x4, R125 ;  /* 0x000000040e617824 */ /* 0x040fe200078e027d */
[C---:B----4-:R-:W-:Y:S01]  /*16b0*/  LEA R88, P0, R113.reuse, R2, 0x1 ;  /* 0x0000000271587211 */ /* 0x050fe200078008ff */
[----:B------:R4:W3:Y:S03]  /*16c0*/  LDG.E.U16 R99, [R90.64] ;  /* 0x000000065a637981 */ /* 0x0008e6000c1e1500 */
[----:B------:R-:W-:Y:S01]  /*16d0*/  LEA R127, R14, R97, 0x2 ;  /* 0x000000610e7f7211 */ /* 0x000fe200078e10ff */
[----:B------:R0:W3:Y:S01]  /*16e0*/  LDG.E.U16 R102, [R84.64] ;  /* 0x0000000654667981 */ /* 0x0000e2000c1e1500 */
[----:B------:R-:W-:-:S03]  /*16f0*/  LEA.HI.X.SX32 R89, R113, R0, 0x1, P0 ;  /* 0x0000000071597211 */ /* 0x000fc600000f0eff */
[C---:B------:R-:W-:Y:S01]  /*1700*/  IMAD R113, R14.reuse, 0x4, R127 ;  /* 0x000000040e717824 */ /* 0x040fe200078e027f */
[C---:B----4-:R-:W-:Y:S01]  /*1710*/  LEA R90, P0, R115.reuse, R2, 0x1 ;  /* 0x00000002735a7211 */ /* 0x050fe200078008ff */
[----:B------:R4:W3:Y:S02]  /*1720*/  LDG.E.U16 R106, [R88.64] ;  /* 0x00000006586a7981 */ /* 0x0008e4000c1e1500 */
[----:B------:R-:W-:Y:S01]  /*1730*/  IMAD R129, R14, 0x4, R113 ;  /* 0x000000040e817824 */ /* 0x000fe200078e0271 */
[----:B------:R-:W-:-:S04]  /*1740*/  LEA.HI.X.SX32 R91, R115, R0, 0x1, P0 ;  /* 0x00000000735b7211 */ /* 0x000fc800000f0eff */
[C---:B------:R-:W-:Y:S02]  /*1750*/  LEA R115, R14.reuse, R129, 0x2 ;  /* 0x000000810e737211 */ /* 0x040fe400078e10ff */
[-C--:B------:R-:W-:Y:S01]  /*1760*/  LEA R94, P1, R111, R2.reuse, 0x1 ;  /* 0x000000026f5e7211 */ /* 0x080fe200078208ff */
[----:B------:R4:W3:Y:S01]  /*1770*/  LDG.E.U16 R107, [R90.64] ;  /* 0x000000065a6b7981 */ /* 0x0008e2000c1e1500 */
[----:B-1----:R-:W-:Y:S01]  /*1780*/  LEA R82, P0, R117, R2, 0x1 ;  /* 0x0000000275527211 */ /* 0x002fe200078008ff */
[C---:B------:R-:W-:Y:S01]  /*1790*/  IMAD R131, R14.reuse, 0x4, R115 ;  /* 0x000000040e837824 */ /* 0x040fe200078e0273 */
[-C--:B------:R-:W-:Y:S02]  /*17a0*/  LEA.HI.X.SX32 R95, R111, R0.reuse, 0x1, P1 ;  /* 0x000000006f5f7211 */ /* 0x080fe400008f0eff */
[----:B------:R-:W-:Y:S01]  /*17b0*/  LEA.HI.X.SX32 R83, R117, R0, 0x1, P0 ;  /* 0x0000000075537211 */ /* 0x000fe200000f0eff */
[----:B------:R-:W-:Y:S01]  /*17c0*/  IMAD R117, R14, 0x4, R131 ;  /* 0x000000040e757824 */ /* 0x000fe200078e0283 */
[C---:B0-----:R-:W-:Y:S01]  /*17d0*/  LEA R84, P0, R119.reuse, R2, 0x1 ;  /* 0x0000000277547211 */ /* 0x041fe200078008ff */
[----:B------:R0:W3:Y:S03]  /*17e0*/  LDG.E.U16 R103, [R94.64] ;  /* 0x000000065e677981 */ /* 0x0000e6000c1e1500 */
[----:B------:R-:W-:Y:S01]  /*17f0*/  LEA.HI.X.SX32 R85, R119, R0, 0x1, P0 ;  /* 0x0000000077557211 */ /* 0x000fe200000f0eff */
[----:B------:R1:W3:Y:S01]  /*1800*/  LDG.E.U16 R108, [R82.64] ;  /* 0x00000006526c7981 */ /* 0x0002e2000c1e1500 */
[----:B----4-:R-:W-:-:S02]  /*1810*/  LEA R88, P0, R121, R2, 0x1 ;  /* 0x0000000279587211 */ /* 0x010fc400078008ff */
[----:B------:R-:W-:Y:S01]  /*1820*/  LEA R92, P1, R105, R2, 0x1 ;  /* 0x00000002695c7211 */ /* 0x000fe200078208ff */
[----:B------:R4:W3:Y:S01]  /*1830*/  LDG.E.U16 R110, [R84.64] ;  /* 0x00000006546e7981 */ /* 0x0008e2000c1e1500 */
[----:B0-----:R-:W-:Y:S02]  /*1840*/  LEA R95, R14, R117, 0x2 ;  /* 0x000000750e5f7211 */ /* 0x001fe400078e10ff */
[----:B------:R-:W-:-:S03]  /*1850*/  LEA.HI.X.SX32 R89, R121, R0, 0x1, P0 ;  /* 0x0000000079597211 */ /* 0x000fc600000f0eff */
[C---:B------:R-:W-:Y:S01]  /*1860*/  IMAD R119, R14.reuse, 0x4, R95 ;  /* 0x000000040e777824 */ /* 0x040fe200078e025f */
[----:B------:R-:W-:Y:S01]  /*1870*/  LEA R90, P0, R123, R2, 0x1 ;  /* 0x000000027b5a7211 */ /* 0x000fe200078008ff */
[----:B------:R0:W3:Y:S02]  /*1880*/  LDG.E.U16 R111, [R88.64] ;  /* 0x00000006586f7981 */ /* 0x0000e4000c1e1500 */
[----:B------:R-:W-:Y:S01]  /*1890*/  IMAD R121, R14, 0x4, R119 ;  /* 0x000000040e797824 */ /* 0x000fe200078e0277 */
[----:B------:R-:W-:-:S04]  /*18a0*/  LEA.HI.X.SX32 R93, R105, R0, 0x1, P1 ;  /* 0x00000000695d7211 */ /* 0x000fc800008f0eff */
[C---:B------:R-:W-:Y:S01]  /*18b0*/  LEA R133, R14.reuse, R121, 0x2 ;  /* 0x000000790e857211 */ /* 0x040fe200078e10ff */
[----:B------:R0:W3:Y:S01]  /*18c0*/  LDG.E.U16 R109, [R92.64] ;  /* 0x000000065c6d7981 */ /* 0x0000e2000c1e1500 */
[----:B-1----:R-:W-:Y:S02]  /*18d0*/  LEA R82, P1, R125, R2, 0x1 ;  /* 0x000000027d527211 */ /* 0x002fe400078208ff */
[-C--:B------:R-:W-:Y:S01]  /*18e0*/  LEA.HI.X.SX32 R91, R123, R0.reuse, 0x1, P0 ;  /* 0x000000007b5b7211 */ /* 0x080fe200000f0eff */
[----:B------:R-:W-:Y:S01]  /*18f0*/  IMAD R123, R14, 0x4, R133 ;  /* 0x000000040e7b7824 */ /* 0x000fe200078e0285 */
[----:B------:R-:W-:-:S03]  /*1900*/  LEA.HI.X.SX32 R83, R125, R0, 0x1, P1 ;  /* 0x000000007d537211 */ /* 0x000fc600008f0eff */
[C---:B------:R-:W-:Y:S01]  /*1910*/  IMAD R125, R14.reuse, 0x4, R123 ;  /* 0x000000040e7d7824 */ /* 0x040fe200078e027b */
[C---:B0-----:R-:W-:Y:S01]  /*1920*/  LEA R92, P0, R97.reuse, R2, 0x1 ;  /* 0x00000002615c7211 */ /* 0x041fe200078008ff */
[----:B------:R0:W3:Y:S03]  /*1930*/  LDG.E.U16 R112, [R90.64] ;  /* 0x000000065a707981 */ /* 0x0000e6000c1e1500 */
[C---:B------:R-:W-:Y:S02]  /*1940*/  LEA R135, R14.reuse, R125, 0x2 ;  /* 0x0000007d0e877211 */ /* 0x040fe400078e10ff */
[----:B------:R-:W-:Y:S01]  /*1950*/  LEA.HI.X.SX32 R93, R97, R0, 0x1, P0 ;  /* 0x00000000615d7211 */ /* 0x000fe200000f0eff */
[----:B------:R1:W3:Y:S01]  /*1960*/  LDG.E.U16 R147, [R82.64] ;  /* 0x0000000652937981 */ /* 0x0002e2000c1e1500 */
[-C--:B----4-:R-:W-:Y:S02]  /*1970*/  LEA R84, P0, R127, R2.reuse, 0x1 ;  /* 0x000000027f547211 */ /* 0x090fe400078008ff */
[----:B------:R-:W-:Y:S01]  /*1980*/  LEA R104, P1, R131, R2, 0x1 ;  /* 0x0000000283687211 */ /* 0x000fe200078208ff */
[----:B------:R4:W3:Y:S01]  /*1990*/  LDG.E.U16 R114, [R92.64] ;  /* 0x000000065c727981 */ /* 0x0008e2000c1e1500 */
[----:B------:R-:W-:Y:S01]  /*19a0*/  LEA.HI.X.SX32 R85, R127, R0, 0x1, P0 ;  /* 0x000000007f557211 */ /* 0x000fe200000f0eff */
[----:B------:R-:W-:Y:S01]  /*19b0*/  IMAD R127, R14, 0x4, R135 ;  /* 0x000000040e7f7824 */ /* 0x000fe200078e0287 */
[----:B------:R-:W-:-:S03]  /*19c0*/  LEA R96, P0, R129, R2, 0x1 ;  /* 0x0000000281607211 */ /* 0x000fc600078008ff */
[C---:B------:R-:W-:Y:S01]  /*19d0*/  IMAD R137, R14.reuse, 0x4, R127 ;  /* 0x000000040e897824 */ /* 0x040fe200078e027f */
[-C--:B------:R-:W-:Y:S01]  /*19e0*/  LEA.HI.X.SX32 R97, R129, R0.reuse, 0x1, P0 ;  /* 0x0000000081617211 */ /* 0x080fe200000f0eff */
[----:B------:R0:W3:Y:S03]  /*19f0*/  LDG.E.U16 R149, [R84.64] ;  /* 0x0000000654957981 */ /* 0x0000e6000c1e1500 */
[----:B------:R-:W-:Y:S01]  /*1a00*/  LEA R129, R14, R137, 0x2 ;  /* 0x000000890e817211 */ /* 0x000fe200078e10ff */
[----:B------:R0:W3:Y:S01]  /*1a10*/  LDG.E.U16 R151, [R96.64] ;  /* 0x0000000660977981 */ /* 0x0000e2000c1e1500 */
[----:B------:R-:W-:-:S03]  /*1a20*/  LEA.HI.X.SX32 R105, R131, R0, 0x1, P1 ;  /* 0x0000000083697211 */ /* 0x000fc600008f0eff */
[C---:B------:R-:W-:Y:S01]  /*1a30*/  IMAD R131, R14.reuse, 0x4, R129 ;  /* 0x000000040e837824 */ /* 0x040fe200078e0281 */
[C---:B------:R-:W-:Y:S01]  /*1a40*/  LEA R88, P0, R95.reuse, R2, 0x1 ;  /* 0x000000025f587211 */ /* 0x040fe200078008ff */
[----:B------:R0:W3:Y:S02]  /*1a50*/  LDG.E.U16 R153, [R104.64] ;  /* 0x0000000668997981 */ /* 0x0000e4000c1e1500 */
[C---:B------:R-:W-:Y:S01]  /*1a60*/  IMAD R139, R14.reuse, 0x4, R131 ;  /* 0x000000040e8b7824 */ /* 0x040fe200078e0283 */
[----:B------:R-:W-:Y:S02]  /*1a70*/  LEA.HI.X.SX32 R89, R95, R0, 0x1, P0 ;  /* 0x000000005f597211 */ /* 0x000fe400000f0eff */
[C---:B------:R-:W-:Y:S02]  /*1a80*/  LEA R94, P0, R121.reuse, R2, 0x1 ;  /* 0x00000002795e7211 */ /* 0x040fe400078008ff */
[----:B------:R-:W-:Y:S01]  /*1a90*/  LEA R141, R14, R139, 0x2 ;  /* 0x0000008b0e8d7211 */ /* 0x000fe200078e10ff */
[----:B------:R1:W3:Y:S01]  /*1aa0*/  LDG.E.U16 R155, [R88.64] ;  /* 0x00000006589b7981 */ /* 0x0002e2000c1e1500 */
[----:B------:R-:W-:-:S03]  /*1ab0*/  LEA.HI.X.SX32 R95, R121, R0, 0x1, P0 ;  /* 0x00000000795f7211 */ /* 0x000fc600000f0eff */
[C---:B------:R-:W-:Y:S01]  /*1ac0*/  IMAD R121, R14.reuse, 0x4, R141 ;  /* 0x000000040e797824 */ /* 0x040fe200078e028d */
[C---:B0-----:R-:W-:Y:S01]  /*1ad0*/  LEA R90, P1, R123.reuse, R2, 0x1 ;  /* 0x000000027b5a7211 */ /* 0x041fe200078208ff */
[----:B------:R0:W3:Y:S02]  /*1ae0*/  LDG.E.U16 R157, [R94.64] ;  /* 0x000000065e9d7981 */ /* 0x0000e4000c1e1500 */
[----:B------:R-:W-:Y:S01]  /*1af0*/  IMAD R97, R14, 0x4, R121 ;  /* 0x000000040e617824 */ /* 0x000fe200078e0279 */
[----:B------:R-:W-:-:S04]  /*1b00*/  LEA.HI.X.SX32 R91, R123, R0, 0x1, P1 ;  /* 0x000000007b5b7211 */ /* 0x000fc800008f0eff */
[----:B------:R-:W-:Y:S01]  /*1b10*/  LEA R105, R14, R97, 0x2 ;  /* 0x000000610e697211 */ /* 0x000fe200078e10ff */
[----:B------:R0:W3:Y:S01]  /*1b20*/  LDG.E.U16 R159, [R90.64] ;  /* 0x000000065a9f7981 */ /* 0x0000e2000c1e1500 */
[----:B-1----:R-:W-:-:S03]  /*1b30*/  LEA R82, P0, R135, R2, 0x1 ;  /* 0x0000000287527211 */ /* 0x002fc600078008ff */
[C---:B------:R-:W-:Y:S01]  /*1b40*/  IMAD R123, R14.reuse, 0x4, R105 ;  /* 0x000000040e7b7824 */ /* 0x040fe200078e0269 */
[----:B------:R-:W-:Y:S02]  /*1b50*/  LEA.HI.X.SX32 R83, R135, R0, 0x1, P0 ;  /* 0x0000000087537211 */ /* 0x000fe400000f0eff */
[-C--:B------:R-:W-:Y:S01]  /*1b60*/  LEA R84, P1, R131, R2.reuse, 0x1 ;  /* 0x0000000283547211 */ /* 0x080fe200078208ff */
[C---:B------:R-:W-:Y:S01]  /*1b70*/  IMAD R135, R14.reuse, 0x4, R123 ;  /* 0x000000040e877824 */ /* 0x040fe200078e027b */
[----:B----4-:R-:W-:Y:S01]  /*1b80*/  LEA R92, P0, R137, R2, 0x1 ;  /* 0x00000002895c7211 */ /* 0x010fe200078008ff */
[----:B------:R1:W4:Y:S01]  /*1b90*/  LDG.E.U16 R161, [R82.64] ;  /* 0x0000000652a17981 */ /* 0x000322000c1e1500 */
[-C--:B------:R-:W-:Y:S02]  /*1ba0*/  LEA.HI.X.SX32 R85, R131, R0.reuse, 0x1, P1 ;  /* 0x0000000083557211 */ /* 0x080fe400008f0eff */
[C---:B------:R-:W-:Y:S02]  /*1bb0*/  LEA R131, R14.reuse, R135, 0x2 ;  /* 0x000000870e837211 */ /* 0x040fe400078e10ff */
[----:B------:R-:W-:Y:S01]  /*1bc0*/  LEA.HI.X.SX32 R93, R137, R0, 0x1, P0 ;  /* 0x00000000895d7211 */ /* 0x000fe200000f0eff */
[----:B------:R1:W4:Y:S01]  /*1bd0*/  LDG.E.U16 R165, [R84.64] ;  /* 0x0000000654a57981 */ /* 0x000322000c1e1500 */
[-C--:B------:R-:W-:Y:S01]  /*1be0*/  LEA R88, P0, R141, R2.reuse, 0x1 ;  /* 0x000000028d587211 */ /* 0x080fe200078008ff */
[C---:B------:R-:W-:Y:S01]  /*1bf0*/  IMAD R137, R14.reuse, 0x4, R131 ;  /* 0x000000040e897824 */ /* 0x040fe200078e0283 */
[----:B0-----:R-:W-:Y:S01]  /*1c00*/  LEA R90, P1, R123, R2, 0x1 ;  /* 0x000000027b5a7211 */ /* 0x001fe200078208ff */
[----:B------:R0:W4:Y:S01]  /*1c10*/  LDG.E.U16 R163, [R92.64] ;  /* 0x000000065ca37981 */ /* 0x000122000c1e1500 */
[----:B------:R-:W-:Y:S01]  /*1c20*/  LEA.HI.X.SX32 R89, R141, R0, 0x1, P0 ;  /* 0x000000008d597211 */ /* 0x000fe200000f0eff */
[----:B------:R-:W-:Y:S01]  /*1c30*/  IMAD R141, R14, 0x4, R137 ;  /* 0x000000040e8d7824 */ /* 0x000fe200078e0289 */
[----:B------:R-:W-:-:S02]  /*1c40*/  LEA R94, P0, R97, R2, 0x1 ;  /* 0x00000002615e7211 */ /* 0x000fc400078008ff */
[-C--:B------:R-:W-:Y:S01]  /*1c50*/  LEA.HI.X.SX32 R91, R123, R0.reuse, 0x1, P1 ;  /* 0x000000007b5b7211 */ /* 0x080fe200008f0eff */
[----:B------:R0:W4:Y:S01]  /*1c60*/  LDG.E.U16 R167, [R88.64] ;  /* 0x0000000658a77981 */ /* 0x000122000c1e1500 */
[C---:B------:R-:W-:Y:S02]  /*1c70*/  LEA R143, R14.reuse, R141, 0x2 ;  /* 0x0000008d0e8f7211 */ /* 0x040fe400078e10ff */
[----:B------:R-:W-:Y:S01]  /*1c80*/  LEA.HI.X.SX32 R95, R97, R0, 0x1, P0 ;  /* 0x00000000615f7211 */ /* 0x000fe200000f0eff */
[----:B------:R5:W4:Y:S02]  /*1c90*/  LDG.E.U16 R171, [R90.64] ;  /* 0x000000065aab7981 */ /* 0x000b24000c1e1500 */
[C---:B------:R-:W-:Y:S01]  /*1ca0*/  IMAD R97, R14.reuse, 0x4, R143 ;  /* 0x000000040e617824 */ /* 0x040fe200078e028f */
[C---:B-1----:R-:W-:Y:S01]  /*1cb0*/  LEA R82, P0, R131.reuse, R2, 0x1 ;  /* 0x0000000283527211 */ /* 0x042fe200078008ff */
[----:B------:R1:W4:Y:S02]  /*1cc0*/  LDG.E.U16 R169, [R94.64] ;  /* 0x000000065ea97981 */ /* 0x000324000c1e1500 */
[----:B------:R-:W-:Y:S01]  /*1cd0*/  IMAD R123, R14, 0x4, R97 ;  /* 0x000000040e7b7824 */ /* 0x000fe200078e0261 */
[----:B------:R-:W-:-:S02]  /*1ce0*/  LEA.HI.X.SX32 R83, R131, R0, 0x1, P0 ;  /* 0x0000000083537211 */ /* 0x000fc400000f0eff */
[C---:B0-----:R-:W-:Y:S02]  /*1cf0*/  LEA R92, P0, R141.reuse, R2, 0x1 ;  /* 0x000000028d5c7211 */ /* 0x041fe400078008ff */
[----:B------:R-:W-:Y:S01]  /*1d00*/  LEA R131, R14, R123, 0x2 ;  /* 0x0000007b0e837211 */ /* 0x000fe200078e10ff */
[----:B------:R0:W4:Y:S01]  /*1d10*/  LDG.E.U16 R173, [R82.64] ;  /* 0x0000000652ad7981 */ /* 0x000122000c1e1500 */
[----:B------:R-:W-:-:S03]  /*1d20*/  LEA.HI.X.SX32 R93, R141, R0, 0x1, P0 ;  /* 0x000000008d5d7211 */ /* 0x000fc600000f0eff */
[C---:B------:R-:W-:Y:S01]  /*1d30*/  IMAD R141, R14.reuse, 0x4, R131 ;  /* 0x000000040e8d7824 */ /* 0x040fe200078e0283 */
[-C--:B------:R-:W-:Y:S01]  /*1d40*/  LEA R84, P1, R97, R2.reuse, 0x1 ;  /* 0x0000000261547211 */ /* 0x080fe200078208ff */
[----:B------:R0:W4:Y:S01]  /*1d50*/  LDG.E.U16 R175, [R92.64] ;  /* 0x000000065caf7981 */ /* 0x000122000c1e1500 */
[----:B------:R-:W-:Y:S01]  /*1d60*/  LEA R88, P0, R131, R2, 0x1 ;  /* 0x0000000283587211 */ /* 0x000fe200078008ff */
[----:B------:R-:W-:Y:S01]  /*1d70*/  IMAD R145, R14, 0x4, R141 ;  /* 0x000000040e917824 */ /* 0x000fe200078e028d */
[-C--:B------:R-:W-:Y:S02]  /*1d80*/  LEA.HI.X.SX32 R85, R97, R0.reuse, 0x1, P1 ;  /* 0x0000000061557211 */ /* 0x080fe400008f0eff */
[----:B------:R-:W-:Y:S02]  /*1d90*/  LEA.HI.X.SX32 R89, R131, R0, 0x1, P0 ;  /* 0x0000000083597211 */ /* 0x000fe400000f0eff */
[-C--:B-1----:R-:W-:Y:S01]  /*1da0*/  LEA R94, P1, R145, R2.reuse, 0x1 ;  /* 0x00000002915e7211 */ /* 0x082fe200078208ff */
[----:B------:R1:W4:Y:S01]  /*1db0*/  LDG.E.U16 R131, [R84.64] ;  /* 0x0000000654837981 */ /* 0x000322000c1e1500 */
[----:B-----5:R-:W-:-:S02]  /*1dc0*/  LEA R90, P0, R113, R2, 0x1 ;  /* 0x00000002715a7211 */ /* 0x020fc400078008ff */
[-C--:B------:R-:W-:Y:S01]  /*1dd0*/  LEA.HI.X.SX32 R95, R145, R0.reuse, 0x1, P1 ;  /* 0x00000000915f7211 */ /* 0x080fe200008f0eff */
[----:B------:R5:W4:Y:S01]  /*1de0*/  LDG.E.U16 R177, [R88.64] ;  /* 0x0000000658b17981 */ /* 0x000b22000c1e1500 */
[----:B------:R-:W-:Y:S02]  /*1df0*/  LEA.HI.X.SX32 R91, R113, R0, 0x1, P0 ;  /* 0x00000000715b7211 */ /* 0x000fe400000f0eff */
[-C--:B0-----:R-:W-:Y:S01]  /*1e00*/  LEA R82, P1, R115, R2.reuse, 0x1 ;  /* 0x0000000273527211 */ /* 0x081fe200078208ff */
[----:B------:R0:W4:Y:S01]  /*1e10*/  LDG.E.U16 R179, [R94.64] ;  /* 0x000000065eb37981 */ /* 0x000122000c1e1500 */
[----:B------:R-:W-:Y:S02]  /*1e20*/  LEA R96, P0, R117, R2, 0x1 ;  /* 0x0000000275607211 */ /* 0x000fe400078008ff */
[-C--:B------:R-:W-:Y:S01]  /*1e30*/  LEA.HI.X.SX32 R83, R115, R0.reuse, 0x1, P1 ;  /* 0x0000000073537211 */ /* 0x080fe200008f0eff */
[----:B------:R0:W4:Y:S01]  /*1e40*/  LDG.E.U16 R113, [R90.64] ;  /* 0x000000065a717981 */ /* 0x000122000c1e1500 */
[----:B------:R-:W-:-:S02]  /*1e50*/  LEA.HI.X.SX32 R97, R117, R0, 0x1, P0 ;  /* 0x0000000075617211 */ /* 0x000fc400000f0eff */
[-C--:B------:R-:W-:Y:S01]  /*1e60*/  LEA R92, P1, R119, R2.reuse, 0x1 ;  /* 0x00000002775c7211 */ /* 0x080fe200078208ff */
[----:B------:R0:W4:Y:S01]  /*1e70*/  LDG.E.U16 R115, [R82.64] ;  /* 0x0000000652737981 */ /* 0x000122000c1e1500 */
[----:B-1----:R-:W-:Y:S02]  /*1e80*/  LEA R84, P0, R133, R2, 0x1 ;  /* 0x0000000285547211 */ /* 0x002fe400078008ff */
[-C--:B------:R-:W-:Y:S01]  /*1e90*/  LEA.HI.X.SX32 R93, R119, R0.reuse, 0x1, P1 ;  /* 0x00000000775d7211 */ /* 0x080fe200008f0eff */
[----:B------:R1:W4:Y:S01]  /*1ea0*/  LDG.E.U16 R116, [R96.64] ;  /* 0x0000000660747981 */ /* 0x000322000c1e1500 */
[----:B------:R-:W-:Y:S02]  /*1eb0*/  LEA.HI.X.SX32 R85, R133, R0, 0x1, P0 ;  /* 0x0000000085557211 */ /* 0x000fe400000f0eff */
[-C--:B-----5:R-:W-:Y:S01]  /*1ec0*/  LEA R88, P0, R125, R2.reuse, 0x1 ;  /* 0x000000027d587211 */ /* 0x0a0fe200078008ff */
[----:B------:R5:W4:Y:S01]  /*1ed0*/  LDG.E.U16 R117, [R92.64] ;  /* 0x000000065c757981 */ /* 0x000b22000c1e1500 */
[----:B0-----:R-:W-:-:S02]  /*1ee0*/  LEA R94, P1, R127, R2, 0x1 ;  /* 0x000000027f5e7211 */ /* 0x001fc400078208ff */
[----:B------:R-:W-:Y:S02]  /*1ef0*/  LEA R145, R14, R145, 0x2 ;  /* 0x000000910e917211 */ /* 0x000fe400078e10ff */
[-C--:B------:R-:W-:Y:S01]  /*1f00*/  LEA.HI.X.SX32 R89, R125, R0.reuse, 0x1, P0 ;  /* 0x000000007d597211 */ /* 0x080fe200000f0eff */
[----:B------:R0:W4:Y:S01]  /*1f10*/  LDG.E.U16 R14, [R84.64] ;  /* 0x00000006540e7981 */ /* 0x000122000c1e1500 */
[----:B------:R-:W-:Y:S02]  /*1f20*/  LEA.HI.X.SX32 R95, R127, R0, 0x1, P1 ;  /* 0x000000007f5f7211 */ /* 0x000fe400008f0eff */
[-C--:B------:R-:W-:Y:S01]  /*1f30*/  LEA R82, P1, R145, R2.reuse, 0x1 ;  /* 0x0000000291527211 */ /* 0x080fe200078208ff */
[----:B------:R1:W4:Y:S01]  /*1f40*/  LDG.E.U16 R118, [R88.64] ;  /* 0x0000000658767981 */ /* 0x000322000c1e1500 */
[----:B------:R-:W-:Y:S02]  /*1f50*/  LEA R90, P0, R129, R2, 0x1 ;  /* 0x00000002815a7211 */ /* 0x000fe400078008ff */
[-C--:B------:R-:W-:Y:S01]  /*1f60*/  LEA.HI.X.SX32 R83, R145, R0.reuse, 0x1, P1 ;  /* 0x0000000091537211 */ /* 0x080fe200008f0eff */
[----:B------:R1:W4:Y:S01]  /*1f70*/  LDG.E.U16 R119, [R94.64] ;  /* 0x000000065e777981 */ /* 0x000322000c1e1500 */
[----:B------:R-:W-:-:S02]  /*1f80*/  LEA.HI.X.SX32 R91, R129, R0, 0x1, P0 ;  /* 0x00000000815b7211 */ /* 0x000fc400000f0eff */
[-C--:B-----5:R-:W-:Y:S01]  /*1f90*/  LEA R92, P1, R139, R2.reuse, 0x1 ;  /* 0x000000028b5c7211 */ /* 0x0a0fe200078208ff */
[----:B------:R5:W4:Y:S01]  /*1fa0*/  LDG.E.U16 R122, [R82.64] ;  /* 0x00000006527a7981 */ /* 0x000b22000c1e1500 */
[----:B0-----:R-:W-:Y:S02]  /*1fb0*/  LEA R84, P0, R121, R2, 0x1 ;  /* 0x0000000279547211 */ /* 0x001fe400078008ff */
[-C--:B------:R-:W-:Y:S01]  /*1fc0*/  LEA.HI.X.SX32 R93, R139, R0.reuse, 0x1, P1 ;  /* 0x000000008b5d7211 */ /* 0x080fe200008f0eff */
[----:B------:R0:W4:Y:S01]  /*1fd0*/  LDG.E.U16 R120, [R90.64] ;  /* 0x000000065a787981 */ /* 0x000122000c1e1500 */
[----:B------:R-:W-:Y:S02]  /*1fe0*/  LEA.HI.X.SX32 R85, R121, R0, 0x1, P0 ;  /* 0x0000000079557211 */ /* 0x000fe400000f0eff */
[-C--:B-1----:R-:W-:Y:S01]  /*1ff0*/  LEA R96, P1, R105, R2.reuse, 0x1 ;  /* 0x0000000269607211 */ /* 0x082fe200078208ff */
[----:B------:R-:W4:Y:S01]  /*2000*/  LDG.E.U16 R92, [R92.64] ;  /* 0x000000065c5c7981 */ /* 0x000f22000c1e1500 */
[----:B------:R-:W-:-:S02]  /*2010*/  LEA R88, P0, R135, R2, 0x1 ;  /* 0x0000000287587211 */ /* 0x000fc400078008ff */
[-C--:B------:R-:W-:Y:S01]  /*2020*/  LEA.HI.X.SX32 R97, R105, R0.reuse, 0x1, P1 ;  /* 0x0000000069617211 */ /* 0x080fe200008f0eff */
[----:B------:R1:W4:Y:S01]  /*2030*/  LDG.E.U16 R84, [R84.64] ;  /* 0x0000000654547981 */ /* 0x000322000c1e1500 */
[----:B------:R-:W-:Y:S02]  /*2040*/  LEA.HI.X.SX32 R89, R135, R0, 0x1, P0 ;  /* 0x0000000087597211 */ /* 0x000fe400000f0eff */
[-C--:B-----5:R-:W-:Y:S01]  /*2050*/  LEA R82, P0, R137, R2.reuse, 0x1 ;  /* 0x0000000289527211 */ /* 0x0a0fe200078008ff */
[----:B------:R-:W5:Y:S01]  /*2060*/  LDG.E.U16 R96, [R96.64] ;  /* 0x0000000660607981 */ /* 0x000f62000c1e1500 */
[----:B------:R-:W-:Y:S02]  /*2070*/  LEA R94, P1, R143, R2, 0x1 ;  /* 0x000000028f5e7211 */ /* 0x000fe400078208ff */
[-C--:B------:R-:W-:Y:S01]  /*2080*/  LEA.HI.X.SX32 R83, R137, R0.reuse, 0x1, P0 ;  /* 0x0000000089537211 */ /* 0x080fe200000f0eff */
[----:B------:R1:W5:Y:S01]  /*2090*/  LDG.E.U16 R88, [R88.64] ;  /* 0x0000000658587981 */ /* 0x000362000c1e1500 */
[----:B------:R-:W-:-:S02]  /*20a0*/  LEA.HI.X.SX32 R95, R143, R0, 0x1, P1 ;  /* 0x000000008f5f7211 */ /* 0x000fc400008f0eff */
[-C--:B0-----:R-:W-:Y:S01]  /*20b0*/  LEA R90, P0, R123, R2.reuse, 0x1 ;  /* 0x000000027b5a7211 */ /* 0x081fe200078008ff */
[----:B------:R-:W5:Y:S01]  /*20c0*/  LDG.E.U16 R82, [R82.64] ;  /* 0x0000000652527981 */ /* 0x000f62000c1e1500 */
[----:B------:R-:W-:Y:S02]  /*20d0*/  LEA R104, P1, R141, R2, 0x1 ;  /* 0x000000028d687211 */ /* 0x000fe400078208ff */
[-C--:B------:R-:W-:Y:S01]  /*20e0*/  LEA.HI.X.SX32 R91, R123, R0.reuse, 0x1, P0 ;  /* 0x000000007b5b7211 */ /* 0x080fe200000f0eff */
[----:B------:R-:W5:Y:S01]  /*20f0*/  LDG.E.U16 R94, [R94.64] ;  /* 0x000000065e5e7981 */ /* 0x000f62000c1e1500 */
[----:B------:R-:W-:-:S03]  /*2100*/  LEA.HI.X.SX32 R105, R141, R0, 0x1, P1 ;  /* 0x000000008d697211 */ /* 0x000fc600008f0eff */
[----:B------:R-:W5:Y:S04]  /*2110*/  LDG.E.U16 R90, [R90.64] ;  /* 0x000000065a5a7981 */ /* 0x000f68000c1e1500 */
[----:B------:R-:W5:Y:S01]  /*2120*/  LDG.E.U16 R104, [R104.64] ;  /* 0x0000000668687981 */ /* 0x000f62000c1e1500 */
[----:B------:R-:W-:Y:S02]  /*2130*/  LOP3.LUT R2, R160, 0x3f, RZ, 0xc0, !PT ;  /* 0x0000003fa0027812 */ /* 0x000fe400078ec0ff */
[----:B-1----:R-:W-:-:S03]  /*2140*/  SHF.R.S32.HI R85, RZ, 0x6, R160 ;  /* 0x00000006ff557819 */ /* 0x002fc600000114a0 */
[----:B------:R-:W-:Y:S01]  /*2150*/  IMAD.SHL.U32 R0, R2, 0x2, RZ ;  /* 0x0000000202007824 */ /* 0x000fe200078e00ff */
[----:B------:R-:W-:-:S04]  /*2160*/  SGXT R85, R85, 0x1 ;  /* 0x000000015555781a */ /* 0x000fc80000000200 */
[----:B------:R-:W-:-:S05]  /*2170*/  LOP3.LUT R0, R0, 0x90, R85, 0x78, !PT ;  /* 0x0000009000007812 */ /* 0x000fca00078e7855 */
[----:B--2---:R0:W-:Y:S01]  /*2180*/  STS.U16 [R0+0x400], R7 ;  /* 0x0004000700007388 */ /* 0x0041e20000000400 */
[----:B------:R-:W-:-:S03]  /*2190*/  IADD3 R135, R8, 0x20, RZ ;  /* 0x0000002008877810 */ /* 0x000fc60007ffe0ff */
[----:B------:R1:W-:Y:S01]  /*21a0*/  STS.U16 [R0], R3 ;  /* 0x0000000300007388 */ /* 0x0003e20000000400 */
[----:B0-----:R-:W-:-:S03]  /*21b0*/  LOP3.LUT R7, R0, 0x20, RZ, 0x3c, !PT ;  /* 0x0000002000077812 */ /* 0x001fc600078e3cff */
[----:B------:R0:W-:Y:S04]  /*21c0*/  STS.U16 [R0+0x200], R5 ;  /* 0x0002000500007388 */ /* 0x0001e80000000400 */
[----:B------:R-:W-:Y:S04]  /*21d0*/  STS.U16 [R0+0x600], R11 ;  /* 0x0006000b00007388 */ /* 0x000fe80000000400 */
        /* <DEDUP_REMOVED lines=34> */
[----:B---3--:R-:W-:Y:S04]  /*2400*/  STS.U16 [R0+0x4c00], R81 ;  /* 0x004c005100007388 */ /* 0x008fe80000000400 */
        /* <DEDUP_REMOVED lines=14> */
[----:B----4-:R-:W-:Y:S04]  /*24f0*/  STS.U16 [R0+0x6a00], R161 ;  /* 0x006a00a100007388 */ /* 0x010fe80000000400 */
        /* <DEDUP_REMOVED lines=20> */
[----:B------:R-:W-:Y:S01]  /*2640*/  STS.U16 [R7+0x6700], R14 ;  /* 0x0067000e07007388 */ /* 0x000fe20000000400 */
[----:B------:R-:W-:Y:S01]  /*2650*/  ISETP.GE.AND P0, PT, R135, 0x1, PT ;  /* 0x000000018700780c */ /* 0x000fe20003f06270 */
[C---:B------:R-:W-:Y:S01]  /*2660*/  IMAD.SHL.U32 R89, R160.reuse, 0x800, RZ ;  /* 0x00000800a0597824 */ /* 0x040fe200078e00ff */
[----:B------:R-:W-:-:S04]  /*2670*/  LOP3.LUT R249, R160, 0x7f, RZ, 0xc0, !PT ;  /* 0x0000007fa0f97812 */ /* 0x000fc800078ec0ff */
[----:B------:R-:W-:Y:S01]  /*2680*/  LOP3.LUT R89, R89, 0x3000, RZ, 0xc0, !PT ;  /* 0x0000300059597812 */ /* 0x000fe200078ec0ff */
[----:B------:R2:W-:Y:S01]  /*2690*/  STS.U16 [R7+0x100], R4 ;  /* 0x0001000407007388 */ /* 0x0005e20000000400 */
[----:B------:R-:W-:Y:S01]  /*26a0*/  IMAD.MOV.U32 R217, RZ, RZ, 0x3f800000 ;  /* 0x3f800000ffd97424 */ /* 0x000fe200078e00ff */
[----:B-1----:R-:W-:Y:S01]  /*26b0*/  MOV R3, 0xff800000 ;  /* 0xff80000000037802 */ /* 0x002fe20000000f00 */
[----:B0-----:R-:W-:Y:S01]  /*26c0*/  IMAD.MOV.U32 R5, RZ, RZ, -0x800000 ;  /* 0xff800000ff057424 */ /* 0x001fe200078e00ff */
[----:B------:R-:W-:Y:S01]  /*26d0*/  LEA R2, R2, R89, 0x4 ;  /* 0x0000005902027211 */ /* 0x000fe200078e20ff */
[----:B------:R-:W-:Y:S01]  /*26e0*/  STS.U16 [R7+0x1100], R22 ;  /* 0x0011001607007388 */ /* 0x000fe20000000400 */
[----:B------:R-:W-:Y:S01]  /*26f0*/  IMAD.MOV.U32 R2, RZ, RZ, -0x800000 ;  /* 0xff800000ff027424 */ /* 0x000fe200078e00ff */
[----:B------:R-:W-:Y:S01]  /*2700*/  MOV R215, 0x3f800000 ;  /* 0x3f80000000d77802 */ /* 0x000fe20000000f00 */
[----:B------:R-:W-:Y:S01]  /*2710*/  IMAD.MOV.U32 R213, RZ, RZ, 0x3f800000 ;  /* 0x3f800000ffd57424 */ /* 0x000fe200078e00ff */
[----:B------:R-:W-:Y:S01]  /*2720*/  STS.U16 [R7+0x1900], R30 ;  /* 0x0019001e07007388 */ /* 0x000fe20000000400 */
[----:B--2---:R-:W-:Y:S01]  /*2730*/  IMAD.MOV.U32 R4, RZ, RZ, -0x800000 ;  /* 0xff800000ff047424 */ /* 0x004fe200078e00ff */
[----:B------:R-:W-:Y:S01]  /*2740*/  CS2R R140, SRZ ;  /* 0x00000000008c7805 */ /* 0x000fe2000001ff00 */
[----:B------:R-:W-:Y:S01]  /*2750*/  IMAD.MOV.U32 R211, RZ, RZ, 0x3f800000 ;  /* 0x3f800000ffd37424 */ /* 0x000fe200078e00ff */
[----:B------:R0:W-:Y:S01]  /*2760*/  STS.U16 [R7+0x1b00], R32 ;  /* 0x001b002007007388 */ /* 0x0001e20000000400 */
[----:B------:R-:W-:Y:S01]  /*2770*/  CS2R R142, SRZ ;  /* 0x00000000008e7805 */ /* 0x000fe2000001ff00 */
[----:B------:R-:W-:Y:S01]  /*2780*/  CS2R R156, SRZ ;  /* 0x00000000009c7805 */ /* 0x000fe2000001ff00 */
[----:B------:R-:W-:Y:S01]  /*2790*/  CS2R R158, SRZ ;  /* 0x00000000009e7805 */ /* 0x000fe2000001ff00 */
[----:B------:R1:W-:Y:S01]  /*27a0*/  STS.U16 [R7+0x1d00], R34 ;  /* 0x001d002207007388 */ /* 0x0003e20000000400 */
[----:B------:R-:W-:Y:S01]  /*27b0*/  CS2R R152, SRZ ;  /* 0x0000000000987805 */ /* 0x000fe2000001ff00 */
[----:B------:R-:W-:Y:S01]  /*27c0*/  CS2R R154, SRZ ;  /* 0x00000000009a7805 */ /* 0x000fe2000001ff00 */
[----:B------:R-:W-:Y:S01]  /*27d0*/  CS2R R148, SRZ ;  /* 0x0000000000947805 */ /* 0x000fe2000001ff00 */
[----:B------:R2:W-:Y:S01]  /*27e0*/  STS.U16 [R7+0x1f00], R36 ;  /* 0x001f002407007388 */ /* 0x0005e20000000400 */
[----:B------:R-:W-:Y:S01]  /*27f0*/  CS2R R150, SRZ ;  /* 0x0000000000967805 */ /* 0x000fe2000001ff00 */
[----:B0-----:R-:W-:Y:S01]  /*2800*/  CS2R R32, SRZ ;  /* 0x0000000000207805 */ /* 0x001fe2000001ff00 */
[----:B------:R-:W-:Y:S01]  /*2810*/  CS2R R144, SRZ ;  /* 0x0000000000907805 */ /* 0x000fe2000001ff00 */
[----:B------:R0:W-:Y:S01]  /*2820*/  STS.U16 [R7+0x2100], R38 ;  /* 0x0021002607007388 */ /* 0x0001e20000000400 */
[----:B------:R-:W-:Y:S01]  /*2830*/  CS2R R146, SRZ ;  /* 0x0000000000927805 */ /* 0x000fe2000001ff00 */
[----:B-1----:R-:W-:Y:S01]  /*2840*/  CS2R R34, SRZ ;  /* 0x0000000000227805 */ /* 0x002fe2000001ff00 */
[----:B------:R-:W-:Y:S01]  /*2850*/  CS2R R124, SRZ ;  /* 0x00000000007c7805 */ /* 0x000fe2000001ff00 */
[----:B------:R1:W-:Y:S01]  /*2860*/  STS.U16 [R7+0x2300], R40 ;  /* 0x0023002807007388 */ /* 0x0003e20000000400 */
[----:B------:R-:W-:Y:S01]  /*2870*/  CS2R R126, SRZ ;  /* 0x00000000007e7805 */ /* 0x000fe2000001ff00 */
[----:B--2---:R-:W-:Y:S01]  /*2880*/  CS2R R36, SRZ ;  /* 0x0000000000247805 */ /* 0x004fe2000001ff00 */
[----:B------:R-:W-:Y:S01]  /*2890*/  CS2R R128, SRZ ;  /* 0x0000000000807805 */ /* 0x000fe2000001ff00 */
[----:B------:R2:W-:Y:S01]  /*28a0*/  STS.U16 [R7+0x2500], R42 ;  /* 0x0025002a07007388 */ /* 0x0005e20000000400 */
[----:B------:R-:W-:Y:S01]  /*28b0*/  CS2R R130, SRZ ;  /* 0x0000000000827805 */ /* 0x000fe2000001ff00 */
[----:B0-----:R-:W-:Y:S01]  /*28c0*/  CS2R R38, SRZ ;  /* 0x0000000000267805 */ /* 0x001fe2000001ff00 */
[----:B------:R-:W-:Y:S01]  /*28d0*/  CS2R R132, SRZ ;  /* 0x0000000000847805 */ /* 0x000fe2000001ff00 */
[----:B------:R0:W-:Y:S01]  /*28e0*/  STS.U16 [R7+0x2700], R44 ;  /* 0x0027002c07007388 */ /* 0x0001e20000000400 */
[----:B------:R-:W-:Y:S01]  /*28f0*/  ISETP.GE.U32.AND P5, PT, R249, 0x20, PT ;  /* 0x00000020f900780c */ /* 0x000fe20003fa6070 */
[----:B-1----:R-:W-:Y:S01]  /*2900*/  CS2R R40, SRZ ;  /* 0x0000000000287805 */ /* 0x002fe2000001ff00 */
[----:B------:R-:W-:Y:S01]  /*2910*/  CS2R R134, SRZ ;  /* 0x0000000000867805 */ /* 0x000fe2000001ff00 */
[----:B------:R1:W-:Y:S01]  /*2920*/  STS.U16 [R7+0x2900], R46 ;  /* 0x0029002e07007388 */ /* 0x0003e20000000400 */
[----:B------:R-:W-:Y:S01]  /*2930*/  CS2R R136, SRZ ;  /* 0x0000000000887805 */ /* 0x000fe2000001ff00 */
[----:B--2---:R-:W-:Y:S01]  /*2940*/  CS2R R42, SRZ ;  /* 0x00000000002a7805 */ /* 0x004fe2000001ff00 */
[----:B------:R-:W-:Y:S01]  /*2950*/  CS2R R138, SRZ ;  /* 0x00000000008a7805 */ /* 0x000fe2000001ff00 */
[----:B------:R2:W-:Y:S01]  /*2960*/  STS.U16 [R7+0x2b00], R48 ;  /* 0x002b003007007388 */ /* 0x0005e20000000400 */
[C---:B------:R-:W-:Y:S01]  /*2970*/  LOP3.LUT R22, R160.reuse, 0x1c, RZ, 0xc0, !PT ;  /* 0x0000001ca0167812 */ /* 0x040fe200078ec0ff */
[----:B0-----:R-:W-:Y:S01]  /*2980*/  CS2R R44, SRZ ;  /* 0x00000000002c7805 */ /* 0x001fe2000001ff00 */
[----:B------:R-:W-:Y:S01]  /*2990*/  SHF.L.U32 R30, R160, 0x5, RZ ;  /* 0x00000005a01e7819 */ /* 0x000fe200000006ff */
[----:B------:R0:W-:Y:S01]  /*29a0*/  STS.U16 [R7+0x2d00], R50 ;  /* 0x002d003207007388 */ /* 0x0001e20000000400 */
[----:B-1----:R-:W-:-:S03]  /*29b0*/  CS2R R46, SRZ ;  /* 0x00000000002e7805 */ /* 0x002fc6000001ff00 */
[----:B------:R1:W-:Y:S01]  /*29c0*/  STS.U16 [R7+0x2f00], R52 ;  /* 0x002f003407007388 */ /* 0x0003e20000000400 */
[----:B--2---:R-:W-:-:S03]  /*29d0*/  CS2R R48, SRZ ;  /* 0x0000000000307805 */ /* 0x004fc6000001ff00 */
[----:B------:R2:W-:Y:S01]  /*29e0*/  STS.U16 [R7+0x3100], R54 ;  /* 0x0031003607007388 */ /* 0x0005e20000000400 */
[----:B0-----:R-:W-:-:S03]  /*29f0*/  CS2R R50, SRZ ;  /* 0x0000000000327805 */ /* 0x001fc6000001ff00 */
        /* <DEDUP_REMOVED lines=42> */
[----:B------:R-:W-:Y:S01]  /*2ca0*/  STS.U16 [R7+0x5b00], R112 ;  /* 0x005b007007007388 */ /* 0x000fe20000000400 */
[----:B-1----:R-:W-:-:S03]  /*2cb0*/  CS2R R108, SRZ ;  /* 0x00000000006c7805 */ /* 0x002fc6000001ff00 */
[----:B------:R-:W-:Y:S01]  /*2cc0*/  STS.U16 [R7+0x5d00], R114 ;  /* 0x005d007207007388 */ /* 0x000fe20000000400 */
[----:B--2---:R-:W-:-:S03]  /*2cd0*/  CS2R R110, SRZ ;  /* 0x00000000006e7805 */ /* 0x004fc6000001ff00 */
[----:B------:R0:W-:Y:S04]  /*2ce0*/  STS.U16 [R7+0x5f00], R113 ;  /* 0x005f007107007388 */ /* 0x0001e80000000400 */
[----:B------:R1:W-:Y:S04]  /*2cf0*/  STS.U16 [R7+0x6100], R115 ;  /* 0x0061007307007388 */ /* 0x0003e80000000400 */
[----:B------:R-:W-:Y:S01]  /*2d00*/  STS.U16 [R7+0x6300], R116 ;  /* 0x0063007407007388 */ /* 0x000fe20000000400 */
[----:B0-----:R-:W-:-:S03]  /*2d10*/  CS2R R112, SRZ ;  /* 0x0000000000707805 */ /* 0x001fc6000001ff00 */
[----:B------:R0:W-:Y:S01]  /*2d20*/  STS.U16 [R7+0x6500], R117 ;  /* 0x0065007507007388 */ /* 0x0001e20000000400 */
[----:B-1----:R-:W-:-:S03]  /*2d30*/  CS2R R114, SRZ ;  /* 0x0000000000727805 */ /* 0x002fc6000001ff00 */
[----:B------:R-:W-:Y:S04]  /*2d40*/  STS.U16 [R7+0x6900], R118 ;  /* 0x0069007607007388 */ /* 0x000fe80000000400 */
[----:B------:R1:W-:Y:S01]  /*2d50*/  STS.U16 [R7+0x6b00], R119 ;  /* 0x006b007707007388 */ /* 0x0003e20000000400 */
[----:B0-----:R-:W-:-:S03]  /*2d60*/  CS2R R116, SRZ ;  /* 0x0000000000747805 */ /* 0x001fc6000001ff00 */
[----:B------:R0:W-:Y:S04]  /*2d70*/  STS.U16 [R7+0x6d00], R120 ;  /* 0x006d007807007388 */ /* 0x0001e80000000400 */
[----:B------:R2:W-:Y:S01]  /*2d80*/  STS.U16 [R7+0x6f00], R92 ;  /* 0x006f005c07007388 */ /* 0x0005e20000000400 */
[----:B-1----:R-:W-:-:S03]  /*2d90*/  CS2R R118, SRZ ;  /* 0x0000000000767805 */ /* 0x002fc6000001ff00 */
[----:B------:R1:W-:Y:S01]  /*2da0*/  STS.U16 [R7+0x7100], R84 ;  /* 0x0071005407007388 */ /* 0x0003e20000000400 */
[----:B0-----:R-:W-:-:S03]  /*2db0*/  CS2R R120, SRZ ;  /* 0x0000000000787805 */ /* 0x001fc6000001ff00 */
[----:B-----5:R0:W-:Y:S01]  /*2dc0*/  STS.U16 [R7+0x7300], R96 ;  /* 0x0073006007007388 */ /* 0x0201e20000000400 */
[----:B--2---:R-:W-:-:S03]  /*2dd0*/  CS2R R92, SRZ ;  /* 0x00000000005c7805 */ /* 0x004fc6000001ff00 */
[----:B------:R2:W-:Y:S01]  /*2de0*/  STS.U16 [R7+0x7500], R88 ;  /* 0x0075005807007388 */ /* 0x0005e20000000400 */
[----:B-1----:R-:W-:-:S03]  /*2df0*/  CS2R R84, SRZ ;  /* 0x0000000000547805 */ /* 0x002fc6000001ff00 */
[----:B------:R1:W-:Y:S01]  /*2e00*/  STS.U16 [R7+0x7700], R82 ;  /* 0x0077005207007388 */ /* 0x0003e20000000400 */
[----:B0-----:R-:W-:-:S03]  /*2e10*/  CS2R R96, SRZ ;  /* 0x0000000000607805 */ /* 0x001fc6000001ff00 */
[----:B------:R0:W-:Y:S01]  /*2e20*/  STS.U16 [R7+0x7900], R94 ;  /* 0x0079005e07007388 */ /* 0x0001e20000000400 */
[----:B--2---:R-:W-:-:S03]  /*2e30*/  CS2R R88, SRZ ;  /* 0x0000000000587805 */ /* 0x004fc6000001ff00 */
[----:B------:R2:W-:Y:S01]  /*2e40*/  STS.U16 [R7+0x7b00], R90 ;  /* 0x007b005a07007388 */ /* 0x0005e20000000400 */
[----:B-1----:R-:W-:-:S03]  /*2e50*/  CS2R R82, SRZ ;  /* 0x0000000000527805 */ /* 0x002fc6000001ff00 */
[----:B------:R1:W-:Y:S01]  /*2e60*/  STS.U16 [R7+0x7d00], R104 ;  /* 0x007d006807007388 */ /* 0x0003e20000000400 */
[----:B0-----:R-:W-:Y:S01]  /*2e70*/  CS2R R94, SRZ ;  /* 0x00000000005e7805 */ /* 0x001fe2000001ff00 */
[----:B--2---:R-:W-:Y:S01]  /*2e80*/  CS2R R90, SRZ ;  /* 0x00000000005a7805 */ /* 0x004fe2000001ff00 */
[----:B-1----:R-:W-:Y:S01]  /*2e90*/  CS2R R104, SRZ ;  /* 0x0000000000687805 */ /* 0x002fe2000001ff00 */
[----:B------:R-:W-:Y:S05]  /*2ea0*/  @!P0 BRA `(.L_x_0) ;  /* 0x0000650000008947 */ /* 0x000fea0003800000 */
[C---:B------:R-:W-:Y:S01]  /*2eb0*/  LOP3.LUT R6, R160.reuse, 0x3, RZ, 0xc0, !PT ;  /* 0x00000003a0067812 */ /* 0x040fe200078ec0ff */
[C---:B------:R-:W-:Y:S01]  /*2ec0*/  IMAD.SHL.U32 R9, R160.reuse, 0x8, RZ ;  /* 0x00000008a0097824 */ /* 0x040fe200078e00ff */
[----:B------:R-:W-:Y:S01]  /*2ed0*/  LOP3.LUT R11, R160, 0x10, RZ, 0xc0, !PT ;  /* 0x00000010a00b7812 */ /* 0x000fe200078ec0ff */
[----:B------:R-:W-:Y:S01]  /*2ee0*/  IMAD R2, R162, c[0x0][0x1b0], RZ ;  /* 0x00006c00a2027a24 */ /* 0x000fe200078e02ff */
[C---:B------:R-:W-:Y:S01]  /*2ef0*/  LOP3.LUT R3, R160.reuse, 0x60, RZ, 0xc0, !PT ;  /* 0x00000060a0037812 */ /* 0x040fe200078ec0ff */
[----:B------:R-:W-:Y:S01]  /*2f00*/  IMAD.MOV.U32 R217, RZ, RZ, 0x3f800000 ;  /* 0x3f800000ffd97424 */ /* 0x000fe200078e00ff */
[----:B------:R-:W-:Y:S01]  /*2f10*/  SHF.R.U32.HI R14, RZ, 0x4, R160 ;  /* 0x00000004ff0e7819 */ /* 0x000fe200000116a0 */
[----:B------:R-:W-:Y:S01]  /*2f20*/  IMAD R12, R11, 0x2, R6 ;  /* 0x000000020b0c7824 */ /* 0x000fe200078e0206 */
[----:B------:R-:W-:Y:S01]  /*2f30*/  MOV R18, c[0x0][0x1b8] ;  /* 0x00006e0000127a02 */ /* 0x000fe20000000f00 */
[----:B------:R-:W-:Y:S01]  /*2f40*/  IMAD.MOV.U32 R213, RZ, RZ, 0x3f800000 ;  /* 0x3f800000ffd57424 */ /* 0x000fe200078e00ff */
[----:B------:R-:W-:Y:S01]  /*2f50*/  LOP3.LUT R4, R160, 0xf, RZ, 0xc0, !PT ;  /* 0x0000000fa0047812 */ /* 0x000fe200078ec0ff */
[----:B------:R-:W-:Y:S01]  /*2f60*/  IMAD R15, R12, 0x4, R3 ;  /* 0x000000040c0f7824 */ /* 0x000fe200078e0203 */
[----:B------:R-:W-:Y:S01]  /*2f70*/  LOP3.LUT R3, R9, 0x60, RZ, 0xc0, !PT ;  /* 0x0000006009037812 */ /* 0x000fe200078ec0ff */
[----:B------:R-:W-:Y:S01]  /*2f80*/  IMAD.MOV.U32 R211, RZ, RZ, 0x3f800000 ;  /* 0x3f800000ffd37424 */ /* 0x000fe200078e00ff */
[----:B------:R-:W-:Y:S01]  /*2f90*/  SHF.R.S32.HI R10, RZ, 0x4, R160 ;  /* 0x00000004ff0a7819 */ /* 0x000fe200000114a0 */
[----:B------:R-:W-:Y:S01]  /*2fa0*/  IMAD R4, R4, c[0x0][0x1b4], RZ ;  /* 0x00006d0004047a24 */ /* 0x000fe200078e02ff */
[C---:B------:R-:W-:Y:S01]  /*2fb0*/  LEA R12, R6.reuse, R3, 0x2 ;  /* 0x00000003060c7211 */ /* 0x040fe200078e10ff */
[----:B------:R-:W-:Y:S01]  /*2fc0*/  IMAD.SHL.U32 R6, R6, 0x2, RZ ;  /* 0x0000000206067824 */ /* 0x000fe200078e00ff */
[----:B------:R-:W-:Y:S01]  /*2fd0*/  SGXT.U32 R3, R14, 0x3 ;  /* 0x000000030e03781a */ /* 0x000fe20000000000 */
[----:B------:R-:W-:Y:S01]  /*2fe0*/  IMAD.SHL.U32 R5, R4, 0x2, RZ ;  /* 0x0000000204057824 */ /* 0x000fe200078e00ff */
[----:B------:R-:W-:Y:S01]  /*2ff0*/  LOP3.LUT R7, R160, 0x20, RZ, 0xc0, !PT ;  /* 0x00000020a0077812 */ /* 0x000fe200078ec0ff */
[----:B------:R-:W-:Y:S01]  /*3000*/  CS2R R140, SRZ ;  /* 0x00000000008c7805 */ /* 0x000fe2000001ff00 */
[----:B------:R-:W-:Y:S01]  /*3010*/  SGXT R10, R10, 0x1 ;  /* 0x000000010a0a781a */ /* 0x000fe20000000200 */
[----:B------:R-:W-:Y:S01]  /*3020*/  IMAD R17, R3, c[0x0][0x1b8], RZ ;  /* 0x00006e0003117a24 */ /* 0x000fe200078e02ff */
[----:B------:R-:W-:Y:S01]  /*3030*/  SHF.R.U32.HI R13, RZ, 0x1, R7 ;  /* 0x00000001ff0d7819 */ /* 0x000fe20000011607 */
[----:B------:R-:W-:Y:S01]  /*3040*/  IMAD.HI R3, R4, 0x2, RZ ;  /* 0x0000000204037827 */ /* 0x000fe200078e02ff */
[----:B------:R-:W-:Y:S01]  /*3050*/  SHF.L.U32 R234, R2, 0x1, RZ ;  /* 0x0000000102ea7819 */ /* 0x000fe200000006ff */
[----:B------:R-:W-:Y:S01]  /*3060*/  CS2R R142, SRZ ;  /* 0x00000000008e7805 */ /* 0x000fe2000001ff00 */
[----:B------:R-:W-:Y:S01]  /*3070*/  LOP3.LUT R13, R13, 0x90, R10, 0x78, !PT ;  /* 0x000000900d0d7812 */ /* 0x000fe200078e780a */
[----:B------:R-:W-:Y:S01]  /*3080*/  IMAD R19, R18, 0x8, R17 ;  /* 0x0000000812137824 */ /* 0x000fe200078e0211 */
[----:B------:R-:W-:Y:S01]  /*3090*/  LOP3.LUT R10, R160, 0x7, RZ, 0xc0, !PT ;  /* 0x00000007a00a7812 */ /* 0x000fe200078ec0ff */
[----:B------:R-:W-:Y:S01]  /*30a0*/  IMAD.HI R2, R2, 0x2, RZ ;  /* 0x0000000202027827 */ /* 0x000fe200078e02ff */
[----:B------:R-:W-:Y:S01]  /*30b0*/  LOP3.LUT R9, R9, 0x30, RZ, 0xc0, !PT ;  /* 0x0000003009097812 */ /* 0x000fe200078ec0ff */
[----:B------:R-:W-:Y:S01]  /*30c0*/  CS2R R156, SRZ ;  /* 0x00000000009c7805 */ /* 0x000fe2000001ff00 */
[----:B------:R-:W-:Y:S01]  /*30d0*/  IADD3 R234, P0, P1, R5, c[0x0][0x170], R234 ;  /* 0x00005c0005ea7a10 */ /* 0x000fe2000791e0ea */
[----:B------:R-:W-:Y:S01]  /*30e0*/  IMAD R21, R18, 0x8, R19 ;  /* 0x0000000812157824 */ /* 0x000fe200078e0213 */
[----:B------:R-:W-:Y:S01]  /*30f0*/  LEA.HI R14, R7, R6, RZ, 0x1e ;  /* 0x00000006070e7211 */ /* 0x000fe200078ff0ff */
[----:B------:R-:W-:Y:S01]  /*3100*/  IMAD.SHL.U32 R5, R160, 0x2, RZ ;  /* 0x00000002a0057824 */ /* 0x000fe200078e00ff */
[----:B------:R-:W-:Y:S01]  /*3110*/  SHF.R.S32.HI R4, RZ, 0x2, R160 ;  /* 0x00000002ff047819 */ /* 0x000fe200000114a0 */
[----:B------:R-:W-:Y:S01]  /*3120*/  IMAD R23, R18, 0x8, R21 ;  /* 0x0000000812177824 */ /* 0x000fe200078e0215 */
[----:B------:R-:W-:Y:S01]  /*3130*/  IADD3.X R16, R3, c[0x0][0x174], R2, P0, P1 ;  /* 0x00005d0003107a10 */ /* 0x000fe200007e2402 */
[----:B------:R-:W-:Y:S01]  /*3140*/  IMAD R6, R10, 0x40, R9 ;  /* 0x000000400a067824 */ /* 0x000fe200078e0209 */
[----:B------:R-:W-:Y:S01]  /*3150*/  SGXT R2, R4, 0x1 ;  /* 0x000000010402781a */ /* 0x000fe20000000200 */
[----:B------:R-:W-:Y:S01]  /*3160*/  IMAD R25, R18, 0x8, R23 ;  /* 0x0000000812197824 */ /* 0x000fe200078e0217 */
[C---:B------:R-:W-:Y:S01]  /*3170*/  LEA R7, R10.reuse, R7, 0x2 ;  /* 0x000000070a077211 */ /* 0x040fe200078e10ff */
[----:B------:R-:W-:Y:S01]  /*3180*/  IMAD.SHL.U32 R10, R10, 0x10, RZ ;  /* 0x000000100a0a7824 */ /* 0x000fe200078e00ff */
[--C-:B------:R-:W-:Y:S01]  /*3190*/  LOP3.LUT R6, R6, 0x10, R5.reuse, 0x78, !PT ;  /* 0x0000001006067812 */ /* 0x100fe200078e7805 */
[----:B------:R-:W-:Y:S01]  /*31a0*/  IMAD R3, R162, c[0x0][0x1a0], RZ ;  /* 0x00006800a2037a24 */ /* 0x000fe200078e02ff */
[C---:B------:R-:W-:Y:S01]  /*31b0*/  LEA R27, R18.reuse, R25, 0x3 ;  /* 0x00000019121b7211 */ /* 0x040fe200078e18ff */
[----:B------:R-:W-:Y:S01]  /*31c0*/  IMAD R4, R249, c[0x0][0x1a8], RZ ;  /* 0x00006a00f9047a24 */ /* 0x000fe200078e02ff */
[----:B------:R-:W-:Y:S01]  /*31d0*/  LEA R11, R11, R6, 0x5 ;  /* 0x000000060b0b7211 */ /* 0x000fe200078e28ff */
[----:B------:R-:W-:Y:S01]  /*31e0*/  IMAD.MOV.U32 R6, RZ, RZ, c[0x0][0x1a8] ;  /* 0x00006a00ff067624 */ /* 0x000fe200078e00ff */
[----:B------:R-:W-:Y:S01]  /*31f0*/  LEA R29, R18, R27, 0x3 ;  /* 0x0000001b121d7211 */ /* 0x000fe200078e18ff */
[----:B------:R-:W-:Y:S01]  /*3200*/  IMAD.IADD R9, R13, 0x1, R12 ;  /* 0x000000010d097824 */ /* 0x000fe200078e020c */
[----:B------:R-:W-:Y:S01]  /*3210*/  LOP3.LUT R2, R2, 0x90, RZ, 0xc0, !PT ;  /* 0x0000009002027812 */ /* 0x000fe200078ec0ff */
[----:B------:R-:W-:Y:S01]  /*3220*/  CS2R R158, SRZ ;  /* 0x00000000009e7805 */ /* 0x000fe2000001ff00 */
[----:B------:R-:W-:Y:S01]  /*3230*/  LOP3.LUT R10, R10, 0x30, R5, 0x78, !PT ;  /* 0x000000300a0a7812 */ /* 0x000fe200078e7805 */
[----:B------:R-:W-:Y:S01]  /*3240*/  IMAD R31, R18, 0x10, R29 ;  /* 0x00000010121f7824 */ /* 0x000fe200078e021d */
[----:B------:R-:W-:Y:S01]  /*3250*/  LOP3.LUT R12, R2, 0x10, R5, 0x78, !PT ;  /* 0x00000010020c7812 */ /* 0x000fe200078e7805 */
[----:B------:R-:W-:Y:S01]  /*3260*/  IMAD R5, R6, 0x80, R4 ;  /* 0x0000008006057824 */ /* 0x000fe200078e0204 */
[----:B------:R-:W-:Y:S01]  /*3270*/  LEA R190, P0, R3, c[0x0][0x168], 0x1 ;  /* 0x00005a0003be7a11 */ /* 0x000fe200078008ff */
[C---:B------:R-:W-:Y:S01]  /*3280*/  IMAD R33, R18.reuse, 0x8, R31 ;  /* 0x0000000812217824 */ /* 0x040fe200078e021f */
[----:B------:R-:W-:Y:S01]  /*3290*/  LEA R10, R7, R10, 0x8 ;  /* 0x0000000a070a7211 */ /* 0x000fe200078e40ff */
[----:B------:R-:W-:Y:S01]  /*32a0*/  IMAD.U32 R12, R15, 0x8, R12 ;  /* 0x000000080f0c7824 */ /* 0x000fe200078e000c */
[----:B------:R-:W-:Y:S01]  /*32b0*/  LEA.HI.X.SX32 R7, R3, c[0x0][0x16c], 0x1, P0 ;  /* 0x00005b0003077a11 */ /* 0x000fe200000f0eff */
[----:B------:R-:W-:Y:S01]  /*32c0*/  IMAD R35, R18, 0x8, R33 ;  /* 0x0000000812237824 */ /* 0x000fe200078e0221 */
[-C--:B------:R-:W-:Y:S01]  /*32d0*/  LEA R184, P0, R4, R190.reuse, 0x1 ;  /* 0x000000be04b87211 */ /* 0x080fe200078008ff */
[----:B------:R-:W-:Y:S01]  /*32e0*/  IMAD R3, R6, 0x80, R5 ;  /* 0x0000008006037824 */ /* 0x000fe200078e0205 */
[-C--:B------:R-:W-:Y:S01]  /*32f0*/  LEA R186, P1, R5, R190.reuse, 0x1 ;  /* 0x000000be05ba7211 */ /* 0x080fe200078208ff */
[----:B------:R-:W-:Y:S01]  /*3300*/  CS2R R70, SRZ ;  /* 0x0000000000467805 */ /* 0x000fe2000001ff00 */
[----:B------:R-:W-:Y:S01]  /*3310*/  LEA R37, R18, R35, 0x3 ;  /* 0x0000002312257211 */ /* 0x000fe200078e18ff */
[----:B------:R-:W-:Y:S01]  /*3320*/  CS2R R152, SRZ ;  /* 0x0000000000987805 */ /* 0x000fe2000001ff00 */
[----:B------:R-:W-:Y:S01]  /*3330*/  LEA R6, R6, R3, 0x7 ;  /* 0x0000000306067211 */ /* 0x000fe200078e38ff */
[----:B------:R-:W-:Y:S01]  /*3340*/  CS2R R154, SRZ ;  /* 0x00000000009a7805 */ /* 0x000fe2000001ff00 */
[-C--:B------:R-:W-:Y:S01]  /*3350*/  LEA.HI.X.SX32 R185, R4, R7.reuse, 0x1, P0 ;  /* 0x0000000704b97211 */ /* 0x080fe200000f0eff */
[----:B------:R-:W-:Y:S01]  /*3360*/  IMAD R39, R18, 0x8, R37 ;  /* 0x0000000812277824 */ /* 0x000fe200078e0225 */
[-C--:B------:R-:W-:Y:S01]  /*3370*/  LEA R188, P0, R3, R190.reuse, 0x1 ;  /* 0x000000be03bc7211 */ /* 0x080fe200078008ff */
[----:B------:R-:W-:Y:S01]  /*3380*/  CS2R R72, SRZ ;  /* 0x0000000000487805 */ /* 0x000fe2000001ff00 */
[----:B------:R-:W-:Y:S01]  /*3390*/  LEA R190, P2, R6, R190, 0x1 ;  /* 0x000000be06be7211 */ /* 0x000fe200078408ff */
[----:B------:R-:W-:Y:S01]  /*33a0*/  IMAD R41, R18, 0x8, R39 ;  /* 0x0000000812297824 */ /* 0x000fe200078e0227 */
[----:B------:R-:W-:Y:S01]  /*33b0*/  LEA.HI.X.SX32 R187, R5, R7, 0x1, P1 ;  /* 0x0000000705bb7211 */ /* 0x000fe200008f0eff */
[----:B------:R-:W-:Y:S01]  /*33c0*/  CS2R R74, SRZ ;  /* 0x00000000004a7805 */ /* 0x000fe2000001ff00 */
[----:B------:R-:W-:Y:S01]  /*33d0*/  LEA.HI R5, R160, 0xb8, RZ, 0x1c ;  /* 0x000000b8a0057811 */ /* 0x000fe200078fe0ff */
[----:B------:R-:W-:Y:S01]  /*33e0*/  CS2R R148, SRZ ;  /* 0x0000000000947805 */ /* 0x000fe2000001ff00 */
[----:B------:R-:W-:Y:S01]  /*33f0*/  LEA R43, R18, R41, 0x3 ;  /* 0x00000029122b7211 */ /* 0x000fe200078e18ff */
[----:B------:R-:W-:Y:S01]  /*3400*/  CS2R R150, SRZ ;  /* 0x0000000000967805 */ /* 0x000fe2000001ff00 */
[-C--:B------:R-:W-:Y:S01]  /*3410*/  LEA.HI.X.SX32 R189, R3, R7.reuse, 0x1, P0 ;  /* 0x0000000703bd7211 */ /* 0x080fe200000f0eff */
[----:B------:R-:W-:Y:S01]  /*3420*/  IMAD R47, R5, c[0x0][0x1b8], RZ ;  /* 0x00006e00052f7a24 */ /* 0x000fe200078e02ff */
[----:B------:R-:W-:Y:S01]  /*3430*/  LEA.HI.X.SX32 R191, R6, R7, 0x1, P2 ;  /* 0x0000000706bf7211 */ /* 0x000fe200010f0eff */
[----:B------:R-:W-:Y:S01]  /*3440*/  IMAD R5, R18, 0x10, R43 ;  /* 0x0000001012057824 */ /* 0x000fe200078e022b */
[C---:B------:R-:W-:Y:S01]  /*3450*/  LEA.HI R7, R160.reuse, 0x138, RZ, 0x1c ;  /* 0x00000138a0077811 */ /* 0x040fe200078fe0ff */
[----:B------:R-:W-:Y:S01]  /*3460*/  CS2R R144, SRZ ;  /* 0x0000000000907805 */ /* 0x000fe2000001ff00 */
[C---:B------:R-:W-:Y:S01]  /*3470*/  LEA.HI R3, R160.reuse, 0x38, RZ, 0x1c ;  /* 0x00000038a0037811 */ /* 0x040fe200078fe0ff */
[----:B------:R-:W-:Y:S01]  /*3480*/  CS2R R146, SRZ ;  /* 0x0000000000927805 */ /* 0x000fe2000001ff00 */
[C---:B------:R-:W-:Y:S01]  /*3490*/  LEA.HI R13, R160.reuse, 0x178, RZ, 0x1c ;  /* 0x00000178a00d7811 */ /* 0x040fe200078fe0ff */
[----:B------:R-:W-:Y:S01]  /*34a0*/  IMAD R51, R7, c[0x0][0x1b8], RZ ;  /* 0x00006e0007337a24 */ /* 0x000fe200078e02ff */
[----:B------:R-:W-:Y:S01]  /*34b0*/  LEA.HI R4, R160, 0x78, RZ, 0x1c ;  /* 0x00000078a0047811 */ /* 0x000fe200078fe0ff */
[----:B------:R-:W-:Y:S01]  /*34c0*/  IMAD R7, R18, 0x8, R5 ;  /* 0x0000000812077824 */ /* 0x000fe200078e0205 */
[-C--:B------:R-:W-:Y:S01]  /*34d0*/  LEA R62, P2, R17, R234.reuse, 0x1 ;  /* 0x000000ea113e7211 */ /* 0x080fe200078408ff */
[----:B------:R-:W-:Y:S01]  /*34e0*/  IMAD R3, R3, c[0x0][0x1b8], RZ ;  /* 0x00006e0003037a24 */ /* 0x000fe200078e02ff */
[C---:B------:R-:W-:Y:S01]  /*34f0*/  LEA.HI R6, R160.reuse, 0xf8, RZ, 0x1c ;  /* 0x000000f8a0067811 */ /* 0x040fe200078fe0ff */
[----:B------:R-:W-:Y:S01]  /*3500*/  IMAD R53, R13, c[0x0][0x1b8], RZ ;  /* 0x00006e000d357a24 */ /* 0x000fe200078e02ff */
[----:B------:R-:W-:Y:S01]  /*3510*/  LEA.HI R15, R160, 0x1f8, RZ, 0x1c ;  /* 0x000001f8a00f7811 */ /* 0x000fe200078fe0ff */
[----:B------:R-:W-:Y:S01]  /*3520*/  IMAD R45, R4, c[0x0][0x1b8], RZ ;  /* 0x00006e00042d7a24 */ /* 0x000fe200078e02ff */
[-C--:B------:R-:W-:Y:S01]  /*3530*/  LEA R60, P1, R19, R234.reuse, 0x1 ;  /* 0x000000ea133c7211 */ /* 0x080fe200078208ff */
[----:B------:R-:W-:Y:S01]  /*3540*/  IMAD R49, R6, c[0x0][0x1b8], RZ ;  /* 0x00006e0006317a24 */ /* 0x000fe200078e02ff */
[----:B------:R-:W-:Y:S01]  /*3550*/  LEA R13, R18, R7, 0x3 ;  /* 0x00000007120d7211 */ /* 0x000fe200078e18ff */
[----:B------:R-:W-:Y:S01]  /*3560*/  IMAD R57, R15, c[0x0][0x1b8], RZ ;  /* 0x00006e000f397a24 */ /* 0x000fe200078e02ff */
[----:B------:R-:W-:Y:S01]  /*3570*/  LEA.HI R14, R160, 0x1b8, RZ, 0x1c ;  /* 0x000001b8a00e7811 */ /* 0x000fe200078fe0ff */
[----:B------:R-:W-:Y:S01]  /*3580*/  CS2R R76, SRZ ;  /* 0x00000000004c7805 */ /* 0x000fe2000001ff00 */
[----:B------:R-:W-:Y:S01]  /*3590*/  LEA R58, P6, R3, R234, 0x1 ;  /* 0x000000ea033a7211 */ /* 0x000fe200078c08ff */
[----:B------:R-:W-:Y:S01]  /*35a0*/  IMAD R15, R18, 0x8, R13 ;  /* 0x00000008120f7824 */ /* 0x000fe200078e020d */
[-C--:B------:R-:W-:Y:S01]  /*35b0*/  LEA.HI.X.SX32 R63, R17, R16.reuse, 0x1, P2 ;  /* 0x00000010113f7211 */ /* 0x080fe200010f0eff */
[----:B------:R-:W-:Y:S01]  /*35c0*/  IMAD R55, R14, c[0x0][0x1b8], RZ ;  /* 0x00006e000e377a24 */ /* 0x000fe200078e02ff */
[-C--:B------:R-:W-:Y:S01]  /*35d0*/  LEA.HI.X.SX32 R61, R19, R16.reuse, 0x1, P1 ;  /* 0x00000010133d7211 */ /* 0x080fe200008f0eff */
[C---:B------:R-:W-:Y:S01]  /*35e0*/  IMAD R17, R18.reuse, 0x8, R15 ;  /* 0x0000000812117824 */ /* 0x040fe200078e020f */
[----:B------:R-:W-:Y:S01]  /*35f0*/  LEA.HI.X.SX32 R59, R3, R16, 0x1, P6 ;  /* 0x00000010033b7211 */ /* 0x000fe200030f0eff */
[----:B------:R0:W-:Y:S01]  /*3600*/  STL.64 [R1+0x1c8], R62 ;  /* 0x0001c83e01007387 */ /* 0x0001e20000100a00 */
[-C--:B------:R-:W-:Y:S01]  /*3610*/  LEA R68, P4, R45, R234.reuse, 0x1 ;  /* 0x000000ea2d447211 */ /* 0x080fe200078808ff */
[----:B------:R-:W-:Y:S01]  /*3620*/  CS2R R78, SRZ ;  /* 0x00000000004e7805 */ /* 0x000fe2000001ff00 */
[-C--:B------:R-:W-:Y:S01]  /*3630*/  LEA R66, P0, R47, R234.reuse, 0x1 ;  /* 0x000000ea2f427211 */ /* 0x080fe200078008ff */
[----:B------:R1:W-:Y:S01]  /*3640*/  STL.64 [R1+0x1c0], R60 ;  /* 0x0001c03c01007387 */ /* 0x0003e20000100a00 */
[----:B------:R-:W-:Y:S01]  /*3650*/  LEA R64, P3, R49, R234, 0x1 ;  /* 0x000000ea31407211 */ /* 0x000fe200078608ff */
[----:B------:R-:W-:Y:S01]  /*3660*/  CS2R R80, SRZ ;  /* 0x0000000000507805 */ /* 0x000fe2000001ff00 */
[-C--:B------:R-:W-:Y:S01]  /*3670*/  LEA.HI.X.SX32 R69, R45, R16.reuse, 0x1, P4 ;  /* 0x000000102d457211 */ /* 0x080fe200020f0eff */
[----:B------:R2:W-:Y:S01]  /*3680*/  STL.64 [R1+0x190], R58 ;  /* 0x0001903a01007387 */ /* 0x0005e20000100a00 */
[-C--:B------:R-:W-:Y:S01]  /*3690*/  LEA.HI.X.SX32 R67, R47, R16.reuse, 0x1, P0 ;  /* 0x000000102f437211 */ /* 0x080fe200000f0eff */
[----:B------:R-:W-:Y:S01]  /*36a0*/  CS2R R82, SRZ ;  /* 0x0000000000527805 */ /* 0x000fe2000001ff00 */
[----:B------:R-:W-:Y:S01]  /*36b0*/  LEA.HI.X.SX32 R65, R49, R16, 0x1, P3 ;  /* 0x0000001031417211 */ /* 0x000fe200018f0eff */
[----:B------:R3:W-:Y:S01]  /*36c0*/  STL.64 [R1+0x150], R68 ;  /* 0x0001504401007387 */ /* 0x0007e20000100a00 */
[-C--:B0-----:R-:W-:Y:S01]  /*36d0*/  LEA R62, P2, R51, R234.reuse, 0x1 ;  /* 0x000000ea333e7211 */ /* 0x081fe200078408ff */
[----:B------:R-:W-:Y:S01]  /*36e0*/  CS2R R84, SRZ ;  /* 0x0000000000547805 */ /* 0x000fe2000001ff00 */
[-C--:B------:R-:W-:Y:S01]  /*36f0*/  LEA R50, P0, R21, R234.reuse, 0x1 ;  /* 0x000000ea15327211 */ /* 0x080fe200078008ff */
[----:B------:R-:W-:Y:S01]  /*3700*/  STL.64 [R1+0x110], R66 ;  /* 0x0001104201007387 */ /* 0x000fe20000100a00 */
[-C--:B-1----:R-:W-:Y:S01]  /*3710*/  LEA R60, P1, R53, R234.reuse, 0x1 ;  /* 0x000000ea353c7211 */ /* 0x082fe200078208ff */
[----:B------:R-:W-:Y:S01]  /*3720*/  CS2R R86, SRZ ;  /* 0x0000000000567805 */ /* 0x000fe2000001ff00 */
[C---:B------:R-:W-:Y:S01]  /*3730*/  LEA R3, R18.reuse, R17, 0x3 ;  /* 0x0000001112037211 */ /* 0x040fe200078e18ff */
[----:B------:R0:W-:Y:S01]  /*3740*/  STL.64 [R1+0xd0], R64 ;  /* 0x0000d04001007387 */ /* 0x0001e20000100a00 */
[----:B--2---:R-:W-:Y:S01]  /*3750*/  LEA R58, P6, R55, R234, 0x1 ;  /* 0x000000ea373a7211 */ /* 0x004fe200078c08ff */
[----:B------:R-:W-:Y:S01]  /*3760*/  CS2R R88, SRZ ;  /* 0x0000000000587805 */ /* 0x000fe2000001ff00 */
[-C--:B------:R-:W-:Y:S01]  /*3770*/  LEA.HI.X.SX32 R61, R53, R16.reuse, 0x1, P1 ;  /* 0x00000010353d7211 */ /* 0x080fe200008f0eff */
[C---:B------:R-:W-:Y:S01]  /*3780*/  IMAD R19, R18.reuse, 0x8, R3 ;  /* 0x0000000812137824 */ /* 0x040fe200078e0203 */
[----:B------:R-:W-:Y:S01]  /*3790*/  LEA.HI.X.SX32 R63, R51, R16, 0x1, P2 ;  /* 0x00000010333f7211 */ /* 0x000fe200010f0eff */
[----:B---3--:R-:W-:Y:S01]  /*37a0*/  CS2R R68, SRZ ;  /* 0x0000000000447805 */ /* 0x008fe2000001ff00 */
[----:B------:R-:W-:Y:S01]  /*37b0*/  LEA R48, P1, R23, R234, 0x1 ;  /* 0x000000ea17307211 */ /* 0x000fe200078208ff */
[C---:B------:R-:W-:Y:S01]  /*37c0*/  IMAD R45, R18.reuse, 0x10, R19 ;  /* 0x00000010122d7824 */ /* 0x040fe200078e0213 */
[-C--:B------:R-:W-:Y:S01]  /*37d0*/  LEA.HI.X.SX32 R59, R55, R16.reuse, 0x1, P6 ;  /* 0x00000010373b7211 */ /* 0x080fe200030f0eff */
[----:B------:R1:W-:Y:S01]  /*37e0*/  STL.64 [R1+0x90], R62 ;  /* 0x0000903e01007387 */ /* 0x0003e20000100a00 */
[-C--:B------:R-:W-:Y:S01]  /*37f0*/  LEA.HI.X.SX32 R51, R21, R16.reuse, 0x1, P0 ;  /* 0x0000001015337211 */ /* 0x080fe200000f0eff */
[----:B------:R-:W-:Y:S01]  /*3800*/  CS2R R54, SRZ ;  /* 0x0000000000367805 */ /* 0x000fe2000001ff00 */
[----:B------:R-:W-:Y:S01]  /*3810*/  LEA.HI.X.SX32 R49, R23, R16, 0x1, P1 ;  /* 0x0000001017317211 */ /* 0x000fe200008f0eff */
[----:B------:R2:W-:Y:S01]  /*3820*/  STL.64 [R1+0x50], R60 ;  /* 0x0000503c01007387 */ /* 0x0005e20000100a00 */
[C---:B------:R-:W-:Y:S01]  /*3830*/  LEA R52, P0, R25.reuse, R234, 0x1 ;  /* 0x000000ea19347211 */ /* 0x040fe200078008ff */
[----:B0-----:R-:W-:Y:S01]  /*3840*/  CS2R R64, SRZ ;  /* 0x0000000000407805 */ /* 0x001fe2000001ff00 */
[C---:B------:R-:W-:Y:S01]  /*3850*/  LEA R47, R18.reuse, R45, 0x3 ;  /* 0x0000002d122f7211 */ /* 0x040fe200078e18ff */
[----:B------:R0:W-:Y:S01]  /*3860*/  STL.64 [R1+0x10], R58 ;  /* 0x0000103a01007387 */ /* 0x0001e20000100a00 */
[----:B------:R-:W-:Y:S01]  /*3870*/  LEA.HI.X.SX32 R53, R25, R16, 0x1, P0 ;  /* 0x0000001019357211 */ /* 0x000fe200000f0eff */
[----:B------:R-:W-:Y:S01]  /*3880*/  CS2R R66, SRZ ;  /* 0x0000000000427805 */ /* 0x000fe2000001ff00 */
[-C--:B------:R-:W-:Y:S01]  /*3890*/  LEA R230, P4, R57, R234.reuse, 0x1 ;  /* 0x000000ea39e67211 */ /* 0x080fe200078808ff */
[----:B------:R3:W-:Y:S01]  /*38a0*/  STL.64 [R1+0x1b8], R50 ;  /* 0x0001b83201007387 */ /* 0x0007e20000100a00 */
[----:B------:R-:W-:Y:S01]  /*38b0*/  IMAD R21, R18, 0x8, R47 ;  /* 0x0000000812157824 */ /* 0x000fe200078e022f */
[----:B------:R-:W-:Y:S01]  /*38c0*/  LEA.HI R4, R22, 0x18, RZ, 0x1e ;  /* 0x0000001816047811 */ /* 0x000fe200078ff0ff */
[----:B-1----:R-:W-:Y:S01]  /*38d0*/  CS2R R62, SRZ ;  /* 0x00000000003e7805 */ /* 0x002fe2000001ff00 */
[----:B------:R1:W-:Y:S01]  /*38e0*/  STL.64 [R1+0x1b0], R48 ;  /* 0x0001b03001007387 */ /* 0x0003e20000100a00 */
[----:B------:R-:W-:Y:S01]  /*38f0*/  IMAD R23, R18, 0x8, R21 ;  /* 0x0000000812177824 */ /* 0x000fe200078e0215 */
[----:B------:R-:W-:Y:S01]  /*3900*/  LOP3.LUT R219, R2, 0x160, R30, 0xf8, !PT ;  /* 0x0000016002db7812 */ /* 0x000fe200078ef81e */
[----:B------:R-:W-:Y:S01]  /*3910*/  IMAD.SHL.U32 R221, R4, 0x8, RZ ;  /* 0x0000000804dd7824 */ /* 0x000fe200078e00ff */
[----:B------:R4:W-:Y:S01]  /*3920*/  STL.64 [R1+0x1a8], R52 ;  /* 0x0001a83401007387 */ /* 0x0009e20000100a00 */
[--C-:B------:R-:W-:Y:S01]  /*3930*/  SHF.R.U32.HI R227, RZ, 0x3, R160.reuse ;  /* 0x00000003ffe37819 */ /* 0x100fe200000116a0 */
[----:B--2---:R-:W-:Y:S01]  /*3940*/  CS2R R60, SRZ ;  /* 0x00000000003c7805 */ /* 0x004fe2000001ff00 */
[C---:B------:R-:W-:Y:S01]  /*3950*/  LEA R25, R18.reuse, R23, 0x3 ;  /* 0x0000001712197211 */ /* 0x040fe200078e18ff */
[----:B0-----:R-:W-:Y:S01]  /*3960*/  CS2R R58, SRZ ;  /* 0x00000000003a7805 */ /* 0x001fe2000001ff00 */
[-C--:B---3--:R-:W-:Y:S01]  /*3970*/  LEA R50, P1, R27, R234.reuse, 0x1 ;  /* 0x000000ea1b327211 */ /* 0x088fe200078208ff */
[----:B------:R-:W-:Y:S01]  /*3980*/  CS2R R90, SRZ ;  /* 0x00000000005a7805 */ /* 0x000fe2000001ff00 */
[----:B------:R-:W-:Y:S01]  /*3990*/  LOP3.LUT R219, R219, 0x10, R160, 0x78, !PT ;  /* 0x00000010dbdb7812 */ /* 0x000fe200078e78a0 */
[----:B------:R-:W-:Y:S01]  /*39a0*/  CS2R R92, SRZ ;  /* 0x00000000005c7805 */ /* 0x000fe2000001ff00 */
[----:B-1----:R-:W-:Y:S01]  /*39b0*/  LEA R48, P2, R29, R234, 0x1 ;  /* 0x000000ea1d307211 */ /* 0x002fe200078408ff */
[----:B------:R-:W-:Y:S01]  /*39c0*/  CS2R R94, SRZ ;  /* 0x00000000005e7805 */ /* 0x000fe2000001ff00 */
[-C--:B------:R-:W-:Y:S01]  /*39d0*/  LEA.HI.X.SX32 R51, R27, R16.reuse, 0x1, P1 ;  /* 0x000000101b337211 */ /* 0x080fe200008f0eff */
[C---:B------:R-:W-:Y:S01]  /*39e0*/  IMAD R27, R18.reuse, 0x8, R25 ;  /* 0x00000008121b7824 */ /* 0x040fe200078e0219 */
[----:B------:R-:W-:Y:S01]  /*39f0*/  LEA.HI.X.SX32 R49, R29, R16, 0x1, P2 ;  /* 0x000000101d317211 */ /* 0x000fe200010f0eff */
[----:B------:R-:W-:Y:S01]  /*3a00*/  CS2R R96, SRZ ;  /* 0x0000000000607805 */ /* 0x000fe2000001ff00 */
[----:B----4-:R-:W-:Y:S01]  /*3a10*/  LEA R52, P0, R31, R234, 0x1 ;  /* 0x000000ea1f347211 */ /* 0x010fe200078008ff */
[----:B------:R0:W-:Y:S01]  /*3a20*/  STL.64 [R1+0x1a0], R50 ;  /* 0x0001a03201007387 */ /* 0x0001e20000100a00 */
[C---:B------:R-:W-:Y:S01]  /*3a30*/  IMAD R29, R18.reuse, 0x8, R27 ;  /* 0x00000008121d7824 */ /* 0x040fe200078e021b */
[-C--:B------:R-:W-:Y:S01]  /*3a40*/  LEA.HI.X.SX32 R231, R57, R16.reuse, 0x1, P4 ;  /* 0x0000001039e77211 */ /* 0x080fe200020f0eff */
[----:B------:R-:W-:Y:S01]  /*3a50*/  CS2R R98, SRZ ;  /* 0x0000000000627805 */ /* 0x000fe2000001ff00 */
[----:B------:R1:W-:Y:S01]  /*3a60*/  STL.64 [R1+0x198], R48 ;  /* 0x0001983001007387 */ /* 0x0003e20000100a00 */
[----:B------:R-:W-:Y:S01]  /*3a70*/  LEA.HI.X.SX32 R53, R31, R16, 0x1, P0 ;  /* 0x000000101f357211 */ /* 0x000fe200000f0eff */
[----:B------:R-:W-:Y:S01]  /*3a80*/  CS2R R56, SRZ ;  /* 0x0000000000387805 */ /* 0x000fe2000001ff00 */
[----:B------:R-:W-:Y:S01]  /*3a90*/  LEA R31, R18, R29, 0x4 ;  /* 0x0000001d121f7211 */ /* 0x000fe200078e20ff */
[----:B------:R-:W-:Y:S01]  /*3aa0*/  CS2R R100, SRZ ;  /* 0x0000000000647805 */ /* 0x000fe2000001ff00 */
[----:B------:R-:W-:Y:S01]  /*3ab0*/  LOP3.LUT R2, R10, 0x40, RZ, 0x3c, !PT ;  /* 0x000000400a027812 */ /* 0x000fe200078e3cff */
[----:B------:R2:W-:Y:S01]  /*3ac0*/  STL.64 [R1+0x188], R52 ;  /* 0x0001883401007387 */ /* 0x0005e20000100a00 */
[----:B------:R-:W-:Y:S01]  /*3ad0*/  LOP3.LUT R227, R227, 0x4, RZ, 0xc0, !PT ;  /* 0x00000004e3e37812 */ /* 0x000fe200078ec0ff */
[----:B------:R-:W-:Y:S01]  /*3ae0*/  CS2R R102, SRZ ;  /* 0x0000000000667805 */ /* 0x000fe2000001ff00 */
[-C--:B0-----:R-:W-:Y:S01]  /*3af0*/  LEA R50, P1, R33, R234.reuse, 0x1 ;  /* 0x000000ea21327211 */ /* 0x081fe200078208ff */
[----:B------:R-:W-:Y:S01]  /*3b00*/  CS2R R104, SRZ ;  /* 0x0000000000687805 */ /* 0x000fe2000001ff00 */
[----:B------:R-:W-:Y:S01]  /*3b10*/  ISETP.GE.U32.AND P6, PT, R249, 0x40, PT ;  /* 0x00000040f900780c */ /* 0x000fe20003fc6070 */
[----:B------:R-:W-:Y:S01]  /*3b20*/  IMAD.IADD R221, R227, 0x1, R221 ;  /* 0x00000001e3dd7824 */ /* 0x000fe200078e02dd */
[----:B-1----:R-:W-:Y:S01]  /*3b30*/  LEA R48, P2, R35, R234, 0x1 ;  /* 0x000000ea23307211 */ /* 0x002fe200078408ff */
[----:B------:R-:W-:Y:S01]  /*3b40*/  CS2R R106, SRZ ;  /* 0x00000000006a7805 */ /* 0x000fe2000001ff00 */
[-C--:B------:R-:W-:Y:S01]  /*3b50*/  LEA.HI.X.SX32 R51, R33, R16.reuse, 0x1, P1 ;  /* 0x0000001021337211 */ /* 0x080fe200008f0eff */
[----:B------:R-:W-:Y:S01]  /*3b60*/  CS2R R108, SRZ ;  /* 0x00000000006c7805 */ /* 0x000fe2000001ff00 */
[----:B------:R-:W-:Y:S01]  /*3b70*/  LEA.HI.X.SX32 R49, R35, R16, 0x1, P2 ;  /* 0x0000001023317211 */ /* 0x000fe200010f0eff */
[----:B--2---:R-:W-:Y:S01]  /*3b80*/  CS2R R52, SRZ ;  /* 0x0000000000347805 */ /* 0x004fe2000001ff00 */
[C---:B------:R-:W-:Y:S01]  /*3b90*/  LEA R32, P2, R41.reuse, R234, 0x1 ;  /* 0x000000ea29207211 */ /* 0x040fe200078408ff */
[----:B------:R0:W-:Y:S01]  /*3ba0*/  STL.64 [R1+0x180], R50 ;  /* 0x0001803201007387 */ /* 0x0001e20000100a00 */
[----:B------:R-:W-:Y:S01]  /*3bb0*/  MOV R215, 0x3f800000 ;  /* 0x3f80000000d77802 */ /* 0x000fe20000000f00 */
[----:B------:R-:W-:Y:S01]  /*3bc0*/  CS2R R110, SRZ ;  /* 0x00000000006e7805 */ /* 0x000fe2000001ff00 */
[----:B------:R-:W-:Y:S01]  /*3bd0*/  LEA.HI.X.SX32 R33, R41, R16, 0x1, P2 ;  /* 0x0000001029217211 */ /* 0x000fe200010f0eff */
[----:B------:R1:W-:Y:S01]  /*3be0*/  STL.64 [R1+0x178], R48 ;  /* 0x0001783001007387 */ /* 0x0003e20000100a00 */
[-C--:B------:R-:W-:Y:S01]  /*3bf0*/  LEA R36, P2, R7, R234.reuse, 0x1 ;  /* 0x000000ea07247211 */ /* 0x080fe200078408ff */
[----:B------:R-:W-:Y:S01]  /*3c00*/  CS2R R112, SRZ ;  /* 0x0000000000707805 */ /* 0x000fe2000001ff00 */
[----:B------:R-:W-:Y:S01]  /*3c10*/  CS2R R114, SRZ ;  /* 0x0000000000727805 */ /* 0x000fe2000001ff00 */
[----:B------:R2:W-:Y:S01]  /*3c20*/  STL.64 [R1+0x160], R32 ;  /* 0x0001602001007387 */ /* 0x0005e20000100a00 */
[----:B------:R-:W-:Y:S01]  /*3c30*/  CS2R R116, SRZ ;  /* 0x0000000000747805 */ /* 0x000fe2000001ff00 */
[----:B------:R-:W-:Y:S01]  /*3c40*/  CS2R R118, SRZ ;  /* 0x0000000000767805 */ /* 0x000fe2000001ff00 */
[----:B------:R-:W-:Y:S01]  /*3c50*/  CS2R R120, SRZ ;  /* 0x0000000000787805 */ /* 0x000fe2000001ff00 */
[-C--:B0-----:R-:W-:Y:S01]  /*3c60*/  LEA R50, P0, R37, R234.reuse, 0x1 ;  /* 0x000000ea25327211 */ /* 0x081fe200078008ff */
[----:B------:R-:W-:Y:S01]  /*3c70*/  CS2R R122, SRZ ;  /* 0x00000000007a7805 */ /* 0x000fe2000001ff00 */
[----:B------:R-:W-:Y:S01]  /*3c80*/  CS2R R124, SRZ ;  /* 0x00000000007c7805 */ /* 0x000fe2000001ff00 */
[----:B------:R-:W-:Y:S01]  /*3c90*/  CS2R R126, SRZ ;  /* 0x00000000007e7805 */ /* 0x000fe2000001ff00 */
[----:B-1----:R-:W-:Y:S01]  /*3ca0*/  LEA R48, P1, R39, R234, 0x1 ;  /* 0x000000ea27307211 */ /* 0x002fe200078208ff */
[----:B------:R-:W-:Y:S01]  /*3cb0*/  CS2R R128, SRZ ;  /* 0x0000000000807805 */ /* 0x000fe2000001ff00 */
[-C--:B------:R-:W-:Y:S01]  /*3cc0*/  LEA.HI.X.SX32 R51, R37, R16.reuse, 0x1, P0 ;  /* 0x0000001025337211 */ /* 0x080fe200000f0eff */
[----:B------:R-:W-:Y:S01]  /*3cd0*/  CS2R R130, SRZ ;  /* 0x0000000000827805 */ /* 0x000fe2000001ff00 */
[----:B------:R-:W-:Y:S01]  /*3ce0*/  LEA.HI.X.SX32 R49, R39, R16, 0x1, P1 ;  /* 0x0000001027317211 */ /* 0x000fe200008f0eff */
[C---:B--2---:R-:W-:Y:S01]  /*3cf0*/  IMAD R33, R18.reuse, 0x8, R31 ;  /* 0x0000000812217824 */ /* 0x044fe200078e021f */
[----:B------:R-:W-:Y:S01]  /*3d00*/  LEA R38, P1, R5, R234, 0x1 ;  /* 0x000000ea05267211 */ /* 0x000fe200078208ff */
[----:B------:R0:W-:Y:S01]  /*3d10*/  STL.64 [R1+0x170], R50 ;  /* 0x0001703201007387 */ /* 0x0001e20000100a00 */
[-C--:B------:R-:W-:Y:S01]  /*3d20*/  LEA.HI.X.SX32 R37, R7, R16.reuse, 0x1, P2 ;  /* 0x0000001007257211 */ /* 0x080fe200010f0eff */
[C---:B------:R-:W-:Y:S01]  /*3d30*/  IMAD R35, R18.reuse, 0x8, R33 ;  /* 0x0000000812237824 */ /* 0x040fe200078e0221 */
[----:B------:R-:W-:Y:S01]  /*3d40*/  LEA.HI.X.SX32 R39, R5, R16, 0x1, P1 ;  /* 0x0000001005277211 */ /* 0x000fe200008f0eff */
[----:B------:R1:W-:Y:S01]  /*3d50*/  STL.64 [R1+0x168], R48 ;  /* 0x0001683001007387 */ /* 0x0003e20000100a00 */
[----:B------:R-:W-:Y:S01]  /*3d60*/  CS2R R132, SRZ ;  /* 0x0000000000847805 */ /* 0x000fe2000001ff00 */
[----:B------:R-:W-:Y:S01]  /*3d70*/  CS2R R134, SRZ ;  /* 0x0000000000867805 */ /* 0x000fe2000001ff00 */
[C---:B------:R-:W-:Y:S01]  /*3d80*/  LEA R5, R18.reuse, R35, 0x3 ;  /* 0x0000002312057211 */ /* 0x040fe200078e18ff */
[----:B------:R-:W-:Y:S01]  /*3d90*/  CS2R R136, SRZ ;  /* 0x0000000000887805 */ /* 0x000fe2000001ff00 */
[----:B------:R-:W-:Y:S01]  /*3da0*/  CS2R R138, SRZ ;  /* 0x00000000008a7805 */ /* 0x000fe2000001ff00 */
[----:B------:R-:W-:Y:S01]  /*3db0*/  LOP3.LUT R252, R11, 0x20, RZ, 0x3c, !PT ;  /* 0x000000200bfc7812 */ /* 0x000fe200078e3cff */
[----:B------:R-:W-:Y:S01]  /*3dc0*/  UMOV UR4, URZ ;  /* 0x0000003f00047c82 */ /* 0x000fe20008000000 */
[----:B------:R-:W-:Y:S01]  /*3dd0*/  IMAD R7, R18, 0x8, R5 ;  /* 0x0000000812077824 */ /* 0x000fe200078e0205 */
[----:B0-----:R-:W-:Y:S01]  /*3de0*/  CS2R R50, SRZ ;  /* 0x0000000000327805 */ /* 0x001fe2000001ff00 */
[----:B------:R-:W-:Y:S01]  /*3df0*/  UMOV UR5, URZ ;  /* 0x0000003f00057c82 */ /* 0x000fe20008000000 */
[----:B-1----:R-:W-:-:S04]  /*3e00*/  LEA R48, P0, R43, R234, 0x1 ;  /* 0x000000ea2b307211 */ /* 0x002fc800078008ff */
[----:B------:R-:W-:Y:S02]  /*3e10*/  LEA.HI.X.SX32 R49, R43, R16, 0x1, P0 ;  /* 0x000000102b317211 */ /* 0x000fe400000f0eff */
[C---:B------:R-:W-:Y:S01]  /*3e20*/  LEA R40, P0, R13.reuse, R234, 0x1 ;  /* 0x000000ea0d287211 */ /* 0x040fe200078008ff */
[----:B------:R-:W-:Y:S02]  /*3e30*/  CS2R R42, SRZ ;  /* 0x00000000002a7805 */ /* 0x000fe4000001ff00 */
[----:B------:R0:W-:Y:S01]  /*3e40*/  STL.64 [R1+0x158], R48 ;  /* 0x0001583001007387 */ /* 0x0001e20000100a00 */
[----:B------:R-:W-:Y:S01]  /*3e50*/  LEA.HI.X.SX32 R41, R13, R16, 0x1, P0 ;  /* 0x000000100d297211 */ /* 0x000fe200000f0eff */
[----:B------:R-:W-:Y:S02]  /*3e60*/  IMAD R13, R18, 0x8, R7 ;  /* 0x00000008120d7824 */ /* 0x000fe400078e0207 */
[----:B------:R1:W-:Y:S04]  /*3e70*/  STL.64 [R1+0x148], R38 ;  /* 0x0001482601007387 */ /* 0x0003e80000100a00 */
[----:B------:R2:W-:Y:S04]  /*3e80*/  STL.64 [R1+0x140], R36 ;  /* 0x0001402401007387 */ /* 0x0005e80000100a00 */
[----:B------:R3:W-:Y:S01]  /*3e90*/  STL.64 [R1+0x138], R40 ;  /* 0x0001382801007387 */ /* 0x0007e20000100a00 */
[----:B0-----:R-:W-:Y:S01]  /*3ea0*/  CS2R R48, SRZ ;  /* 0x0000000000307805 */ /* 0x001fe2000001ff00 */
[----:B-1----:R-:W-:-:S02]  /*3eb0*/  LEA R38, P1, R15, R234, 0x1 ;  /* 0x000000ea0f267211 */ /* 0x002fc400078208ff */
[----:B--2---:R-:W-:Y:S02]  /*3ec0*/  LEA R36, P2, R17, R234, 0x1 ;  /* 0x000000ea11247211 */ /* 0x004fe400078408ff */
[-C--:B------:R-:W-:Y:S02]  /*3ed0*/  LEA.HI.X.SX32 R39, R15, R16.reuse, 0x1, P1 ;  /* 0x000000100f277211 */ /* 0x080fe400008f0eff */
[----:B------:R-:W-:Y:S02]  /*3ee0*/  LEA.HI.X.SX32 R37, R17, R16, 0x1, P2 ;  /* 0x0000001011257211 */ /* 0x000fe400010f0eff */
[C---:B---3--:R-:W-:Y:S01]  /*3ef0*/  LEA R40, P0, R3.reuse, R234, 0x1 ;  /* 0x000000ea03287211 */ /* 0x048fe200078008ff */
[----:B------:R0:W-:Y:S01]  /*3f00*/  STL.64 [R1+0x130], R38 ;  /* 0x0001302601007387 */ /* 0x0001e20000100a00 */
[C---:B------:R-:W-:Y:S02]  /*3f10*/  LEA R15, R18.reuse, R13, 0x3 ;  /* 0x0000000d120f7211 */ /* 0x040fe400078e18ff */
[----:B------:R-:W-:Y:S01]  /*3f20*/  LEA.HI.X.SX32 R41, R3, R16, 0x1, P0 ;  /* 0x0000001003297211 */ /* 0x000fe200000f0eff */
[----:B------:R1:W-:Y:S02]  /*3f30*/  STL.64 [R1+0x128], R36 ;  /* 0x0001282401007387 */ /* 0x0003e40000100a00 */
[----:B------:R-:W-:-:S02]  /*3f40*/  IMAD R3, R18, 0x10, R15 ;  /* 0x0000001012037824 */ /* 0x000fc400078e020f */
[----:B------:R2:W-:Y:S02]  /*3f50*/  STL.64 [R1+0x120], R40 ;  /* 0x0001202801007387 */ /* 0x0005e40000100a00 */
[C---:B------:R-:W-:Y:S01]  /*3f60*/  IMAD R17, R18.reuse, 0x8, R3 ;  /* 0x0000000812117824 */ /* 0x040fe200078e0203 */
[-C--:B0-----:R-:W-:Y:S02]  /*3f70*/  LEA R38, P1, R19, R234.reuse, 0x1 ;  /* 0x000000ea13267211 */ /* 0x081fe400078208ff */
[----:B-1----:R-:W-:Y:S02]  /*3f80*/  LEA R36, P2, R45, R234, 0x1 ;  /* 0x000000ea2d247211 */ /* 0x002fe400078408ff */
[-C--:B------:R-:W-:Y:S02]  /*3f90*/  LEA.HI.X.SX32 R39, R19, R16.reuse, 0x1, P1 ;  /* 0x0000001013277211 */ /* 0x080fe400008f0eff */
[----:B------:R-:W-:Y:S02]  /*3fa0*/  LEA.HI.X.SX32 R37, R45, R16, 0x1, P2 ;  /* 0x000000102d257211 */ /* 0x000fe400010f0eff */
[C---:B--2---:R-:W-:Y:S01]  /*3fb0*/  LEA R40, P0, R47.reuse, R234, 0x1 ;  /* 0x000000ea2f287211 */ /* 0x044fe200078008ff */
[----:B------:R0:W-:Y:S01]  /*3fc0*/  STL.64 [R1+0x118], R38 ;  /* 0x0001182601007387 */ /* 0x0001e20000100a00 */
[----:B------:R-:W-:Y:S01]  /*3fd0*/  LEA R19, R18, R17, 0x3 ;  /* 0x0000001112137211 */ /* 0x000fe200078e18ff */
[----:B------:R-:W-:Y:S01]  /*3fe0*/  CS2R R44, SRZ ;  /* 0x00000000002c7805 */ /* 0x000fe2000001ff00 */
[----:B------:R-:W-:Y:S01]  /*3ff0*/  LEA.HI.X.SX32 R41, R47, R16, 0x1, P0 ;  /* 0x000000102f297211 */ /* 0x000fe200000f0eff */
[----:B------:R1:W-:Y:S01]  /*4000*/  STL.64 [R1+0x108], R36 ;  /* 0x0001082401007387 */ /* 0x0003e20000100a00 */
[----:B------:R-:W-:-:S03]  /*4010*/  CS2R R46, SRZ ;  /* 0x00000000002e7805 */ /* 0x000fc6000001ff00 */
[----:B------:R2:W-:Y:S01]  /*4020*/  STL.64 [R1+0x100], R40 ;  /* 0x0001002801007387 */ /* 0x0005e20000100a00 */
[-C--:B0-----:R-:W-:Y:S02]  /*4030*/  LEA R38, P1, R21, R234.reuse, 0x1 ;  /* 0x000000ea15267211 */ /* 0x081fe400078208ff */
[----:B-1----:R-:W-:Y:S02]  /*4040*/  LEA R36, P2, R23, R234, 0x1 ;  /* 0x000000ea17247211 */ /* 0x002fe400078408ff */
[-C--:B------:R-:W-:Y:S01]  /*4050*/  LEA.HI.X.SX32 R39, R21, R16.reuse, 0x1, P1 ;  /* 0x0000001015277211 */ /* 0x080fe200008f0eff */
[C---:B------:R-:W-:Y:S01]  /*4060*/  IMAD R21, R18.reuse, 0x8, R19 ;  /* 0x0000000812157824 */ /* 0x040fe200078e0213 */
[----:B------:R-:W-:Y:S02]  /*4070*/  LEA.HI.X.SX32 R37, R23, R16, 0x1, P2 ;  /* 0x0000001017257211 */ /* 0x000fe400010f0eff */
[----:B--2---:R-:W-:Y:S01]  /*4080*/  LEA R40, P0, R25, R234, 0x1 ;  /* 0x000000ea19287211 */ /* 0x004fe200078008ff */
[----:B------:R0:W-:Y:S01]  /*4090*/  STL.64 [R1+0xf8], R38 ;  /* 0x0000f82601007387 */ /* 0x0001e20000100a00 */
[----:B------:R-:W-:-:S02]  /*40a0*/  IMAD R23, R18, 0x8, R21 ;  /* 0x0000000812177824 */ /* 0x000fc400078e0215 */
[----:B------:R-:W-:Y:S01]  /*40b0*/  LEA.HI.X.SX32 R41, R25, R16, 0x1, P0 ;  /* 0x0000001019297211 */ /* 0x000fe200000f0eff */
[----:B------:R1:W-:Y:S02]  /*40c0*/  STL.64 [R1+0xf0], R36 ;  /* 0x0000f02401007387 */ /* 0x0003e40000100a00 */
[----:B------:R-:W-:Y:S02]  /*40d0*/  LEA R25, R18, R23, 0x3 ;  /* 0x0000001712197211 */ /* 0x000fe400078e18ff */
[----:B------:R2:W-:Y:S01]  /*40e0*/  STL.64 [R1+0xe8], R40 ;  /* 0x0000e82801007387 */ /* 0x0005e20000100a00 */
[-C--:B0-----:R-:W-:Y:S02]  /*40f0*/  LEA R38, P1, R27, R234.reuse, 0x1 ;  /* 0x000000ea1b267211 */ /* 0x081fe400078208ff */
[----:B-1----:R-:W-:Y:S02]  /*4100*/  LEA R36, P2, R29, R234, 0x1 ;  /* 0x000000ea1d247211 */ /* 0x002fe400078408ff */
[----:B------:R-:W-:-:S02]  /*4110*/  LEA.HI.X.SX32 R39, R27, R16, 0x1, P1 ;  /* 0x000000101b277211 */ /* 0x000fc400008f0eff */
[----:B------:R-:W-:Y:S01]  /*4120*/  LEA.HI.X.SX32 R37, R29, R16, 0x1, P2 ;  /* 0x000000101d257211 */ /* 0x000fe200010f0eff */
[----:B--2---:R-:W-:Y:S01]  /*4130*/  CS2R R40, SRZ ;  /* 0x0000000000287805 */ /* 0x004fe2000001ff00 */
[C---:B------:R-:W-:Y:S01]  /*4140*/  LEA R26, P2, R35.reuse, R234, 0x1 ;  /* 0x000000ea231a7211 */ /* 0x040fe200078408ff */
[----:B------:R0:W-:Y:S03]  /*4150*/  STL.64 [R1+0xe0], R38 ;  /* 0x0000e02601007387 */ /* 0x0001e60000100a00 */
[----:B------:R-:W-:Y:S01]  /*4160*/  LEA.HI.X.SX32 R27, R35, R16, 0x1, P2 ;  /* 0x00000010231b7211 */ /* 0x000fe200010f0eff */
[----:B------:R1:W-:Y:S01]  /*4170*/  STL.64 [R1+0xd8], R36 ;  /* 0x0000d82401007387 */ /* 0x0003e20000100a00 */
[----:B------:R-:W-:-:S03]  /*4180*/  LEA R32, P2, R13, R234, 0x1 ;  /* 0x000000ea0d207211 */ /* 0x000fc600078408ff */
[----:B------:R2:W-:Y:S01]  /*4190*/  STL.64 [R1+0xb8], R26 ;  /* 0x0000b81a01007387 */ /* 0x0005e20000100a00 */
[-C--:B0-----:R-:W-:Y:S02]  /*41a0*/  LEA R38, P0, R31, R234.reuse, 0x1 ;  /* 0x000000ea1f267211 */ /* 0x081fe400078008ff */
[----:B-1----:R-:W-:Y:S02]  /*41b0*/  LEA R36, P1, R33, R234, 0x1 ;  /* 0x000000ea21247211 */ /* 0x002fe400078208ff */
[-C--:B------:R-:W-:Y:S02]  /*41c0*/  LEA.HI.X.SX32 R39, R31, R16.reuse, 0x1, P0 ;  /* 0x000000101f277211 */ /* 0x080fe400000f0eff */
[-C--:B------:R-:W-:Y:S01]  /*41d0*/  LEA.HI.X.SX32 R37, R33, R16.reuse, 0x1, P1 ;  /* 0x0000001021257211 */ /* 0x080fe200008f0eff */
[C---:B--2---:R-:W-:Y:S01]  /*41e0*/  IMAD R27, R18.reuse, 0x8, R25 ;  /* 0x00000008121b7824 */ /* 0x044fe200078e0219 */
[----:B------:R-:W-:Y:S01]  /*41f0*/  LEA.HI.X.SX32 R33, R13, R16, 0x1, P2 ;  /* 0x000000100d217211 */ /* 0x000fe200010f0eff */
[----:B------:R0:W-:Y:S02]  /*4200*/  STL.64 [R1+0xc8], R38 ;  /* 0x0000c82601007387 */ /* 0x0001e40000100a00 */
[----:B------:R-:W-:-:S02]  /*4210*/  IMAD R29, R18, 0x10, R27 ;  /* 0x00000010121d7824 */ /* 0x000fc400078e021b */
[----:B------:R1:W-:Y:S01]  /*4220*/  STL.64 [R1+0xc0], R36 ;  /* 0x0000c02401007387 */ /* 0x0003e20000100a00 */
[-C--:B0-----:R-:W-:Y:S02]  /*4230*/  LEA R38, P0, R5, R234.reuse, 0x1 ;  /* 0x000000ea05267211 */ /* 0x081fe400078008ff */
[----:B-1----:R-:W-:Y:S02]  /*4240*/  LEA R36, P1, R7, R234, 0x1 ;  /* 0x000000ea07247211 */ /* 0x002fe400078208ff */
[-C--:B------:R-:W-:Y:S02]  /*4250*/  LEA.HI.X.SX32 R39, R5, R16.reuse, 0x1, P0 ;  /* 0x0000001005277211 */ /* 0x080fe400000f0eff */
[----:B------:R-:W-:Y:S02]  /*4260*/  LEA.HI.X.SX32 R37, R7, R16, 0x1, P1 ;  /* 0x0000001007257211 */ /* 0x000fe400008f0eff */
[----:B------:R-:W-:Y:S01]  /*4270*/  LEA R5, R18, R29, 0x3 ;  /* 0x0000001d12057211 */ /* 0x000fe200078e18ff */
[----:B------:R0:W-:Y:S01]  /*4280*/  STL.64 [R1+0xb0], R38 ;  /* 0x0000b02601007387 */ /* 0x0001e20000100a00 */
[----:B------:R-:W-:-:S03]  /*4290*/  LEA R34, P1, R3, R234, 0x1 ;  /* 0x000000ea03227211 */ /* 0x000fc600078208ff */
[----:B------:R1:W-:Y:S01]  /*42a0*/  STL.64 [R1+0xa8], R36 ;  /* 0x0000a82401007387 */ /* 0x0003e20000100a00 */
[C---:B------:R-:W-:Y:S01]  /*42b0*/  IMAD R7, R18.reuse, 0x8, R5 ;  /* 0x0000000812077824 */ /* 0x040fe200078e0205 */
[----:B------:R-:W-:Y:S02]  /*42c0*/  LEA.HI.X.SX32 R35, R3, R16, 0x1, P1 ;  /* 0x0000001003237211 */ /* 0x000fe400008f0eff */
[----:B------:R2:W-:Y:S01]  /*42d0*/  STL.64 [R1+0xa0], R32 ;  /* 0x0000a02001007387 */ /* 0x0005e20000100a00 */
[----:B------:R-:W-:Y:S01]  /*42e0*/  IMAD R3, R18, 0x8, R7 ;  /* 0x0000000812037824 */ /* 0x000fe200078e0207 */
[----:B0-----:R-:W-:-:S04]  /*42f0*/  CS2R R38, SRZ ;  /* 0x0000000000267805 */ /* 0x001fc8000001ff00 */
[----:B------:R-:W-:Y:S02]  /*4300*/  LEA R13, R18, R3, 0x3 ;  /* 0x00000003120d7211 */ /* 0x000fe400078e18ff */
[-C--:B-1----:R-:W-:Y:S02]  /*4310*/  LEA R36, P0, R15, R234.reuse, 0x1 ;  /* 0x000000ea0f247211 */ /* 0x082fe400078008ff */
[----:B--2---:R-:W-:Y:S02]  /*4320*/  LEA R32, P2, R17, R234, 0x1 ;  /* 0x000000ea11207211 */ /* 0x004fe400078408ff */
[-C--:B------:R-:W-:Y:S02]  /*4330*/  LEA.HI.X.SX32 R37, R15, R16.reuse, 0x1, P0 ;  /* 0x000000100f257211 */ /* 0x080fe400000f0eff */
[----:B------:R-:W-:Y:S02]  /*4340*/  LEA.HI.X.SX32 R33, R17, R16, 0x1, P2 ;  /* 0x0000001011217211 */ /* 0x000fe400010f0eff */
[C---:B------:R-:W-:Y:S01]  /*4350*/  LEA R14, P2, R23.reuse, R234, 0x1 ;  /* 0x000000ea170e7211 */ /* 0x040fe200078408ff */
[----:B------:R0:W-:Y:S03]  /*4360*/  STL.64 [R1+0x98], R36 ;  /* 0x0000982401007387 */ /* 0x0001e60000100a00 */
[----:B------:R-:W-:Y:S01]  /*4370*/  LEA.HI.X.SX32 R15, R23, R16, 0x1, P2 ;  /* 0x00000010170f7211 */ /* 0x000fe200010f0eff */
[----:B------:R1:W-:Y:S01]  /*4380*/  STL.64 [R1+0x88], R34 ;  /* 0x0000882201007387 */ /* 0x0003e20000100a00 */
[----:B------:R-:W-:-:S03]  /*4390*/  LEA R20, P2, R29, R234, 0x1 ;  /* 0x000000ea1d147211 */ /* 0x000fc600078408ff */
[----:B------:R2:W-:Y:S04]  /*43a0*/  STL.64 [R1+0x80], R32 ;  /* 0x0000802001007387 */ /* 0x0005e80000100a00 */
[----:B------:R3:W-:Y:S01]  /*43b0*/  STL.64 [R1+0x68], R14 ;  /* 0x0000680e01007387 */ /* 0x0007e20000100a00 */
[----:B0-----:R-:W-:Y:S01]  /*43c0*/  CS2R R36, SRZ ;  /* 0x0000000000247805 */ /* 0x001fe2000001ff00 */
[-C--:B-1----:R-:W-:Y:S02]  /*43d0*/  LEA R34, P0, R19, R234.reuse, 0x1 ;  /* 0x000000ea13227211 */ /* 0x082fe400078008ff */
[----:B--2---:R-:W-:Y:S02]  /*43e0*/  LEA R32, P1, R21, R234, 0x1 ;  /* 0x000000ea15207211 */ /* 0x004fe400078208ff */
[----:B------:R-:W-:-:S02]  /*43f0*/  LEA.HI.X.SX32 R35, R19, R16, 0x1, P0 ;  /* 0x0000001013237211 */ /* 0x000fc400000f0eff */
[-C--:B------:R-:W-:Y:S01]  /*4400*/  LEA.HI.X.SX32 R33, R21, R16.reuse, 0x1, P1 ;  /* 0x0000001015217211 */ /* 0x080fe200008f0eff */
[C---:B---3--:R-:W-:Y:S01]  /*4410*/  IMAD R15, R18.reuse, 0x8, R13 ;  /* 0x00000008120f7824 */ /* 0x048fe200078e020d */
[----:B------:R-:W-:Y:S01]  /*4420*/  LEA.HI.X.SX32 R21, R29, R16, 0x1, P2 ;  /* 0x000000101d157211 */ /* 0x000fe200010f0eff */
[----:B------:R0:W-:Y:S01]  /*4430*/  STL.64 [R1+0x78], R34 ;  /* 0x0000782201007387 */ /* 0x0001e20000100a00 */
[----:B------:R-:W-:Y:S01]  /*4440*/  LEA R24, P2, R3, R234, 0x1 ;  /* 0x000000ea03187211 */ /* 0x000fe200078408ff */
[----:B------:R-:W-:Y:S02]  /*4450*/  IMAD R17, R18, 0x8, R15 ;  /* 0x0000000812117824 */ /* 0x000fe400078e020f */
[----:B------:R1:W-:Y:S01]  /*4460*/  STL.64 [R1+0x70], R32 ;  /* 0x0000702001007387 */ /* 0x0003e20000100a00 */
[----:B------:R-:W-:Y:S02]  /*4470*/  IMAD.SHL.U32 R29, R22, 0x2, RZ ;  /* 0x00000002161d7824 */ /* 0x000fe400078e00ff */
[----:B------:R-:W-:-:S02]  /*4480*/  LEA R19, R18, R17, 0x4 ;  /* 0x0000001112137211 */ /* 0x000fc400078e20ff */
[-C--:B0-----:R-:W-:Y:S02]  /*4490*/  LEA R34, P0, R25, R234.reuse, 0x1 ;  /* 0x000000ea19227211 */ /* 0x081fe400078008ff */
[----:B-1----:R-:W-:Y:S02]  /*44a0*/  LEA R32, P1, R27, R234, 0x1 ;  /* 0x000000ea1b207211 */ /* 0x002fe400078208ff */
[-C--:B------:R-:W-:Y:S02]  /*44b0*/  LEA.HI.X.SX32 R35, R25, R16.reuse, 0x1, P0 ;  /* 0x0000001019237211 */ /* 0x080fe400000f0eff */
[----:B------:R-:W-:Y:S02]  /*44c0*/  LEA.HI.X.SX32 R33, R27, R16, 0x1, P1 ;  /* 0x000000101b217211 */ /* 0x000fe400008f0eff */
[----:B------:R-:W-:Y:S01]  /*44d0*/  LEA R26, P1, R7, R234, 0x1 ;  /* 0x000000ea071a7211 */ /* 0x000fe200078208ff */
[----:B------:R0:W-:Y:S01]  /*44e0*/  STL.64 [R1+0x60], R34 ;  /* 0x0000602201007387 */ /* 0x0001e20000100a00 */
[----:B------:R-:W-:-:S02]  /*44f0*/  LEA.HI.X.SX32 R25, R3, R16, 0x1, P2 ;  /* 0x0000001003197211 */ /* 0x000fc400010f0eff */
[----:B------:R-:W-:Y:S01]  /*4500*/  LEA.HI.X.SX32 R27, R7, R16, 0x1, P1 ;  /* 0x00000010071b7211 */ /* 0x000fe200008f0eff */
[----:B------:R1:W-:Y:S01]  /*4510*/  STL.64 [R1+0x58], R32 ;  /* 0x0000582001007387 */ /* 0x0003e20000100a00 */
[----:B------:R-:W-:-:S03]  /*4520*/  LEA R6, P2, R17, R234, 0x1 ;  /* 0x000000ea11067211 */ /* 0x000fc600078408ff */
[----:B------:R2:W-:Y:S01]  /*4530*/  STL.64 [R1+0x48], R20 ;  /* 0x0000481401007387 */ /* 0x0005e20000100a00 */
[----:B------:R-:W-:Y:S02]  /*4540*/  LEA.HI.X.SX32 R7, R17, R16, 0x1, P2 ;  /* 0x0000001011077211 */ /* 0x000fe400010f0eff */
[----:B------:R-:W-:Y:S01]  /*4550*/  LEA.HI R17, R22, 0x10, RZ, 0x1e ;  /* 0x0000001016117811 */ /* 0x000fe200078ff0ff */
[----:B0-----:R-:W-:Y:S01]  /*4560*/  CS2R R34, SRZ ;  /* 0x0000000000227805 */ /* 0x001fe2000001ff00 */
[----:B-1----:R-:W-:-:S03]  /*4570*/  LEA R32, P0, R5, R234, 0x1 ;  /* 0x000000ea05207211 */ /* 0x002fc600078008ff */
[----:B------:R-:W-:Y:S02]  /*4580*/  IMAD.SHL.U32 R223, R17, 0x8, RZ ;  /* 0x0000000811df7824 */ /* 0x000fe400078e00ff */
[----:B--2---:R-:W-:Y:S01]  /*4590*/  IMAD R21, R18, 0x8, R19 ;  /* 0x0000000812157824 */ /* 0x004fe200078e0213 */
[----:B------:R-:W-:Y:S01]  /*45a0*/  LEA.HI.X.SX32 R33, R5, R16, 0x1, P0 ;  /* 0x0000001005217211 */ /* 0x000fe200000f0eff */
[----:B------:R-:W-:Y:S01]  /*45b0*/  IMAD.IADD R223, R227, 0x1, R223 ;  /* 0x00000001e3df7824 */ /* 0x000fe200078e02df */
[----:B------:R-:W-:Y:S01]  /*45c0*/  LEA.HI R20, R22, 0x8, RZ, 0x1e ;  /* 0x0000000816147811 */ /* 0x000fe200078ff0ff */
[----:B------:R-:W-:Y:S02]  /*45d0*/  IMAD R3, R18, 0x8, R21 ;  /* 0x0000000812037824 */ /* 0x000fe400078e0215 */
[----:B------:R0:W-:Y:S01]  /*45e0*/  STL.64 [R1+0x40], R32 ;  /* 0x0000402001007387 */ /* 0x0001e20000100a00 */
[----:B------:R-:W-:Y:S02]  /*45f0*/  SHF.L.U32 R225, R20, 0x3, RZ ;  /* 0x0000000314e17819 */ /* 0x000fe400000006ff */
[----:B------:R-:W-:Y:S01]  /*4600*/  LEA R5, R18, R3, 0x3 ;  /* 0x0000000312057211 */ /* 0x000fe200078e18ff */
[----:B------:R1:W-:Y:S01]  /*4610*/  STL.64 [R1+0x38], R26 ;  /* 0x0000381a01007387 */ /* 0x0003e20000100a00 */
[----:B------:R-:W-:-:S02]  /*4620*/  LEA R250, P2, R3, R234, 0x1 ;  /* 0x000000ea03fa7211 */ /* 0x000fc400078408ff */
[----:B------:R-:W-:Y:S01]  /*4630*/  IADD3 R225, R227, R225, RZ ;  /* 0x000000e1e3e17210 */ /* 0x000fe20007ffe0ff */
[----:B------:R2:W-:Y:S01]  /*4640*/  STL.64 [R1+0x30], R24 ;  /* 0x0000301801007387 */ /* 0x0005e20000100a00 */
[----:B------:R-:W-:Y:S02]  /*4650*/  LEA.HI.X.SX32 R251, R3, R16, 0x1, P2 ;  /* 0x0000001003fb7211 */ /* 0x000fe400010f0eff */
[----:B------:R-:W-:Y:S01]  /*4660*/  IADD3 R227, R29, R227, RZ ;  /* 0x000000e31de37210 */ /* 0x000fe20007ffe0ff */
[----:B------:R3:W-:Y:S01]  /*4670*/  STL.64 [R1+0x18], R6 ;  /* 0x0000180601007387 */ /* 0x0007e20000100a00 */
[----:B0-----:R-:W-:Y:S01]  /*4680*/  CS2R R32, SRZ ;  /* 0x0000000000207805 */ /* 0x001fe2000001ff00 */
[-C--:B-1----:R-:W-:Y:S02]  /*4690*/  LEA R26, P0, R13, R234.reuse, 0x1 ;  /* 0x000000ea0d1a7211 */ /* 0x082fe400078008ff */
[----:B--2---:R-:W-:Y:S02]  /*46a0*/  LEA R24, P1, R15, R234, 0x1 ;  /* 0x000000ea0f187211 */ /* 0x004fe400078208ff */
[-C--:B------:R-:W-:Y:S01]  /*46b0*/  LEA.HI.X.SX32 R27, R13, R16.reuse, 0x1, P0 ;  /* 0x000000100d1b7211 */ /* 0x080fe200000f0eff */
[----:B---3--:R-:W-:Y:S01]  /*46c0*/  IMAD R7, R18, 0x8, R5 ;  /* 0x0000000812077824 */ /* 0x008fe200078e0205 */
[----:B------:R-:W-:-:S03]  /*46d0*/  LEA.HI.X.SX32 R25, R15, R16, 0x1, P1 ;  /* 0x000000100f197211 */ /* 0x000fc600008f0eff */
[----:B------:R-:W-:Y:S01]  /*46e0*/  STL.64 [R1+0x28], R26 ;  /* 0x0000281a01007387 */ /* 0x000fe20000100a00 */
[C---:B------:R-:W-:Y:S01]  /*46f0*/  IMAD R13, R18.reuse, 0x8, R7 ;  /* 0x00000008120d7824 */ /* 0x040fe200078e0207 */
[-C--:B------:R-:W-:Y:S02]  /*4700*/  LEA R14, P1, R21, R234.reuse, 0x1 ;  /* 0x000000ea150e7211 */ /* 0x080fe400078208ff */
[----:B------:R0:W-:Y:S01]  /*4710*/  STL.64 [R1+0x20], R24 ;  /* 0x0000201801007387 */ /* 0x0001e20000100a00 */
[----:B------:R-:W-:Y:S02]  /*4720*/  MOV R6, 0xff800000 ;  /* 0xff80000000067802 */ /* 0x000fe40000000f00 */
[----:B------:R-:W-:Y:S01]  /*4730*/  LEA R3, R18, R13, 0x3 ;  /* 0x0000000d12037211 */ /* 0x000fe200078e18ff */
[----:B------:R-:W-:Y:S01]  /*4740*/  IMAD.MOV.U32 R18, RZ, RZ, -0x800000 ;  /* 0xff800000ff127424 */ /* 0x000fe200078e00ff */
[----:B------:R-:W-:Y:S02]  /*4750*/  LEA R238, P2, R13, R234, 0x1 ;  /* 0x000000ea0dee7211 */ /* 0x000fe400078408ff */
[----:B------:R-:W-:-:S02]  /*4760*/  LEA.HI.X.SX32 R15, R21, R16, 0x1, P1 ;  /* 0x00000010150f7211 */ /* 0x000fc400008f0eff */
[----:B------:R-:W-:Y:S02]  /*4770*/  LEA R242, P1, R7, R234, 0x1 ;  /* 0x000000ea07f27211 */ /* 0x000fe400078208ff */
[----:B------:R-:W-:Y:S02]  /*4780*/  LEA.HI.X.SX32 R239, R13, R16, 0x1, P2 ;  /* 0x000000100def7211 */ /* 0x000fe400010f0eff */
[----:B0-----:R-:W-:Y:S02]  /*4790*/  LEA R24, P0, R19, R234, 0x1 ;  /* 0x000000ea13187211 */ /* 0x001fe400078008ff */
[----:B------:R-:W-:Y:S02]  /*47a0*/  SHF.L.U32 R13, R249, 0x1, RZ ;  /* 0x00000001f90d7819 */ /* 0x000fe400000006ff */
[----:B------:R-:W-:Y:S01]  /*47b0*/  LEA.HI.X.SX32 R25, R19, R16, 0x1, P0 ;  /* 0x0000001013197211 */ /* 0x000fe200000f0eff */
[----:B------:R-:W-:Y:S01]  /*47c0*/  IMAD.MOV.U32 R19, RZ, RZ, -0x800000 ;  /* 0xff800000ff137424 */ /* 0x000fe200078e00ff */
[----:B------:R-:W-:-:S02]  /*47d0*/  LEA R246, P0, R5, R234, 0x1 ;  /* 0x000000ea05f67211 */ /* 0x000fc400078008ff */
[----:B------:R-:W-:Y:S01]  /*47e0*/  LEA R234, P3, R3, R234, 0x1 ;  /* 0x000000ea03ea7211 */ /* 0x000fe200078608ff */
[----:B------:R-:W-:Y:S01]  /*47f0*/  STL.64 [R1+0x8], R24 ;  /* 0x0000081801007387 */ /* 0x000fe20000100a00 */
[----:B------:R-:W-:Y:S02]  /*4800*/  LOP3.LUT R31, R13, 0x10, RZ, 0x3c, !PT ;  /* 0x000000100d1f7812 */ /* 0x000fe400078e3cff */
[----:B------:R-:W-:Y:S01]  /*4810*/  LEA.HI.X.SX32 R235, R3, R16, 0x1, P3 ;  /* 0x0000001003eb7211 */ /* 0x000fe200018f0eff */
[----:B------:R0:W-:Y:S01]  /*4820*/  STL.64 [R1], R14 ;  /* 0x0000000e01007387 */ /* 0x0001e20000100a00 */
[----:B------:R-:W-:Y:S01]  /*4830*/  LEA.HI R3, R22, R8, RZ, 0x1e ;  /* 0x0000000816037211 */ /* 0x000fe200078ff0ff */
[----:B------:R-:W-:Y:S01]  /*4840*/  IMAD.MOV.U32 R3, RZ, RZ, c[0x0][0x1a4] ;  /* 0x00006900ff037624 */ /* 0x000fe200078e00ff */
[C---:B------:R-:W-:Y:S02]  /*4850*/  LOP3.LUT R31, R13.reuse, 0x40, RZ, 0x3c, !PT ;  /* 0x000000400d1f7812 */ /* 0x040fe400078e3cff */
[----:B------:R-:W-:Y:S01]  /*4860*/  LOP3.LUT R161, R13, 0x30, RZ, 0x3c, !PT ;  /* 0x000000300da17812 */ /* 0x000fe200078e3cff */
[----:B------:R-:W-:Y:S01]  /*4870*/  IMAD R22, R3, 0x9, RZ ;  /* 0x0000000903167824 */ /* 0x000fe200078e02ff */
[----:B------:R-:W-:Y:S01]  /*4880*/  LOP3.LUT R31, R13, 0x70, RZ, 0x3c, !PT ;  /* 0x000000700d1f7812 */ /* 0x000fe200078e3cff */
[----:B------:R-:W-:Y:S01]  /*4890*/  IMAD R23, R3, 0xa, RZ ;  /* 0x0000000a03177824 */ /* 0x000fe200078e02ff */
[----:B------:R-:W-:Y:S01]  /*48a0*/  LOP3.LUT R161, R13, 0x60, RZ, 0x3c, !PT ;  /* 0x000000600da17812 */ /* 0x000fe200078e3cff */
[----:B------:R-:W-:Y:S01]  /*48b0*/  IMAD.WIDE R30, R3, 0x2, R184 ;  /* 0x00000002031e7825 */ /* 0x000fe200078e02b8 */
[-C--:B------:R-:W-:Y:S01]  /*48c0*/  LEA.HI.X.SX32 R247, R5, R16.reuse, 0x1, P0 ;  /* 0x0000001005f77211 */ /* 0x080fe200000f0eff */
[----:B0-----:R-:W-:Y:S01]  /*48d0*/  CS2R R14, SRZ ;  /* 0x00000000000e7805 */ /* 0x001fe2000001ff00 */
[----:B------:R-:W-:Y:S01]  /*48e0*/  LEA.HI.X.SX32 R243, R7, R16, 0x1, P1 ;  /* 0x0000001007f37211 */ /* 0x000fe200008f0eff */
[C---:B------:R-:W-:Y:S01]  /*48f0*/  IMAD.IADD R5, R8.reuse, 0x1, R20 ;  /* 0x0000000108057824 */ /* 0x040fe200078e0214 */
[----:B------:R-:W-:Y:S01]  /*4900*/  IADD3 R21, R8, R4, RZ ;  /* 0x0000000408157210 */ /* 0x000fe20007ffe0ff */
[C---:B------:R-:W-:Y:S01]  /*4910*/  IMAD R5, R3.reuse, 0x3, RZ ;  /* 0x0000000303057824 */ /* 0x040fe200078e02ff */
[C---:B------:R-:W-:Y:S01]  /*4920*/  LOP3.LUT P0, RZ, R160.reuse, 0x3, RZ, 0xc0, !PT ;  /* 0x00000003a0ff7812 */ /* 0x040fe2000780c0ff */
[----:B------:R0:W-:Y:S01]  /*4930*/  STL.64 [R1+0x3a8], R30 ;  /* 0x0003a81e01007387 */ /* 0x0001e20000100a00 */
[----:B------:R-:W-:Y:S01]  /*4940*/  LOP3.LUT P1, RZ, R160, 0x1, RZ, 0xc0, !PT ;  /* 0x00000001a0ff7812 */ /* 0x000fe2000782c0ff */
[C---:B------:R-:W-:Y:S01]  /*4950*/  IMAD.WIDE R160, R3.reuse, 0x2, R186 ;  /* 0x0000000203a07825 */ /* 0x040fe200078e02ba */
[----:B------:R-:W-:-:S02]  /*4960*/  SHF.L.U32 R4, R3, 0x1, RZ ;  /* 0x0000000103047819 */ /* 0x000fc400000006ff */
[C---:B------:R-:W-:Y:S01]  /*4970*/  LOP3.LUT R162, R13.reuse, 0x20, RZ, 0x3c, !PT ;  /* 0x000000200da27812 */ /* 0x040fe200078e3cff */
[----:B------:R-:W-:Y:S01]  /*4980*/  IMAD.IADD R16, R8, 0x1, R17 ;  /* 0x0000000108107824 */ /* 0x000fe200078e0211 */
[----:B------:R-:W-:Y:S01]  /*4990*/  LOP3.LUT R162, R13, 0x50, RZ, 0x3c, !PT ;  /* 0x000000500da27812 */ /* 0x000fe200078e3cff */
[----:B------:R1:W-:Y:S01]  /*49a0*/  STL.64 [R1+0x3a0], R160 ;  /* 0x0003a0a001007387 */ /* 0x0003e20000100a00 */
[----:B------:R-:W-:Y:S01]  /*49b0*/  IMAD.SHL.U32 R8, R3, 0x4, RZ ;  /* 0x0000000403087824 */ /* 0x000fe200078e00ff */
[C---:B------:R-:W-:Y:S01]  /*49c0*/  ISETP.LT.U32.AND P0, PT, R249.reuse, 0x40, !P0 ;  /* 0x00000040f900780c */ /* 0x040fe20004701070 */
[----:B------:R-:W-:Y:S01]  /*49d0*/  IMAD.WIDE R162, R4, 0x2, R184 ;  /* 0x0000000204a27825 */ /* 0x000fe200078e02b8 */
[----:B------:R-:W-:-:S03]  /*49e0*/  ISETP.LT.U32.AND P1, PT, R249, 0x40, !P1 ;  /* 0x00000040f900780c */ /* 0x000fc60004f21070 */
[----:B0-----:R-:W-:Y:S01]  /*49f0*/  IMAD.WIDE R30, R4, 0x2, R186 ;  /* 0x00000002041e7825 */ /* 0x001fe200078e02ba */
[----:B------:R0:W-:Y:S03]  /*4a00*/  STL.64 [R1+0x388], R162 ;  /* 0x000388a201007387 */ /* 0x0001e60000100a00 */
[----:B------:R-:W-:Y:S01]  /*4a10*/  IMAD R16, R3, 0x5, RZ ;  /* 0x0000000503107824 */ /* 0x000fe200078e02ff */
[----:B------:R2:W-:Y:S01]  /*4a20*/  STL.64 [R1+0x380], R30 ;  /* 0x0003801e01007387 */ /* 0x0005e20000100a00 */
[----:B-1----:R-:W-:-:S04]  /*4a30*/  IMAD.WIDE R160, R5, 0x2, R184 ;  /* 0x0000000205a07825 */ /* 0x002fc800078e02b8 */
[C---:B------:R-:W-:Y:S01]  /*4a40*/  IMAD R17, R3.reuse, 0x6, RZ ;  /* 0x0000000603117824 */ /* 0x040fe200078e02ff */
[----:B------:R1:W-:Y:S01]  /*4a50*/  STL.64 [R1+0x368], R160 ;  /* 0x000368a001007387 */ /* 0x0003e20000100a00 */
[----:B------:R-:W-:Y:S02]  /*4a60*/  IMAD R20, R3, 0x7, RZ ;  /* 0x0000000703147824 */ /* 0x000fe400078e02ff */
[----:B0-----:R-:W-:-:S04]  /*4a70*/  IMAD.WIDE R162, R5, 0x2, R186 ;  /* 0x0000000205a27825 */ /* 0x001fc800078e02ba */
[C---:B--2---:R-:W-:Y:S01]  /*4a80*/  IMAD.WIDE R30, R8.reuse, 0x2, R184 ;  /* 0x00000002081e7825 */ /* 0x044fe200078e02b8 */
[----:B------:R0:W-:Y:S03]  /*4a90*/  STL.64 [R1+0x360], R162 ;  /* 0x000360a201007387 */ /* 0x0001e60000100a00 */
[----:B------:R-:W-:Y:S01]  /*4aa0*/  IMAD.SHL.U32 R21, R3, 0x8, RZ ;  /* 0x0000000803157824 */ /* 0x000fe200078e00ff */
[----:B------:R2:W-:Y:S01]  /*4ab0*/  STL.64 [R1+0x348], R30 ;  /* 0x0003481e01007387 */ /* 0x0005e20000100a00 */
[----:B-1----:R-:W-:-:S04]  /*4ac0*/  IMAD.WIDE R160, R8, 0x2, R186 ;  /* 0x0000000208a07825 */ /* 0x002fc800078e02ba */
[C---:B------:R-:W-:Y:S01]  /*4ad0*/  IMAD R24, R3.reuse, 0xb, RZ ;  /* 0x0000000b03187824 */ /* 0x040fe200078e02ff */
[----:B------:R1:W-:Y:S01]  /*4ae0*/  STL.64 [R1+0x340], R160 ;  /* 0x000340a001007387 */ /* 0x0003e20000100a00 */
[----:B------:R-:W-:Y:S02]  /*4af0*/  IMAD R25, R3, 0xc, RZ ;  /* 0x0000000c03197824 */ /* 0x000fe400078e02ff */
[----:B0-----:R-:W-:-:S04]  /*4b00*/  IMAD.WIDE R162, R16, 0x2, R184 ;  /* 0x0000000210a27825 */ /* 0x001fc800078e02b8 */
[----:B--2---:R-:W-:Y:S01]  /*4b10*/  IMAD.WIDE R30, R16, 0x2, R186 ;  /* 0x00000002101e7825 */ /* 0x004fe200078e02ba */
        /* <DEDUP_REMOVED lines=10> */
[----:B------:R-:W-:Y:S01]  /*4bc0*/  IMAD.MOV.U32 R7, RZ, RZ, -0x800000 ;  /* 0xff800000ff077424 */ /* 0x000fe200078e00ff */
[----:B------:R2:W-:Y:S01]  /*4bd0*/  STL.64 [R1+0x2e8], R30 ;  /* 0x0002e81e01007387 */ /* 0x0005e20000100a00 */
[----:B-1----:R-:W-:-:S05]  /*4be0*/  IMAD.WIDE R160, R20, 0x2, R186 ;  /* 0x0000000214a07825 */ /* 0x002fca00078e02ba */
[----:B------:R1:W-:Y:S01]  /*4bf0*/  STL.64 [R1+0x2e0], R160 ;  /* 0x0002e0a001007387 */ /* 0x0003e20000100a00 */
[----:B0-----:R-:W-:-:S04]  /*4c00*/  IMAD.WIDE R162, R21, 0x2, R184 ;  /* 0x0000000215a27825 */ /* 0x001fc800078e02b8 */
[----:B--2---:R-:W-:Y:S01]  /*4c10*/  IMAD.WIDE R30, R21, 0x2, R186 ;  /* 0x00000002151e7825 */ /* 0x004fe200078e02ba */
[----:B------:R0:W-:Y:S04]  /*4c20*/  STL.64 [R1+0x2c8], R162 ;  /* 0x0002c8a201007387 */ /* 0x0001e80000100a00 */
[----:B------:R2:W-:Y:S01]  /*4c30*/  STL.64 [R1+0x2c0], R30 ;  /* 0x0002c01e01007387 */ /* 0x0005e20000100a00 */
[----:B-1----:R-:W-:-:S05]  /*4c40*/  IMAD.WIDE R160, R22, 0x2, R184 ;  /* 0x0000000216a07825 */ /* 0x002fca00078e02b8 */
[----:B------:R1:W-:Y:S01]  /*4c50*/  STL.64 [R1+0x2a8], R160 ;  /* 0x0002a8a001007387 */ /* 0x0003e20000100a00 */
[----:B0-----:R-:W-:-:S04]  /*4c60*/  IMAD.WIDE R162, R22, 0x2, R186 ;  /* 0x0000000216a27825 */ /* 0x001fc800078e02ba */
[C---:B--2---:R-:W-:Y:S01]  /*4c70*/  IMAD.WIDE R30, R23.reuse, 0x2, R184 ;  /* 0x00000002171e7825 */ /* 0x044fe200078e02b8 */
[----:B------:R0:W-:Y:S04]  /*4c80*/  STL.64 [R1+0x2a0], R162 ;  /* 0x0002a0a201007387 */ /* 0x0001e80000100a00 */
        /* <DEDUP_REMOVED lines=10> */
[--C-:B--2---:R-:W-:Y:S01]  /*4d30*/  IMAD.WIDE R30, R5, 0x2, R188.reuse ;  /* 0x00000002051e7825 */ /* 0x104fe200078e02bc */
        /* <DEDUP_REMOVED lines=18> */
[----:B------:R-:W-:Y:S03]  /*4e60*/  STL.64 [R1+0x258], R162 ;  /* 0x000258a201007387 */ /* 0x000fe60000100a00 */
[--C-:B------:R-:W-:Y:S01]  /*4e70*/  IMAD.WIDE R2, R5, 0x2, R190.reuse ;  /* 0x0000000205027825 */ /* 0x100fe200078e02be */
[----:B------:R0:W-:Y:S03]  /*4e80*/  STL.64 [R1+0x390], R30 ;  /* 0x0003901e01007387 */ /* 0x0001e60000100a00 */
[----:B-1----:R-:W-:-:S04]  /*4e90*/  IMAD.WIDE R160, R4, 0x2, R190 ;  /* 0x0000000204a07825 */ /* 0x002fc800078e02be */
[--C-:B------:R-:W-:Y:S01]  /*4ea0*/  IMAD.WIDE R4, R16, 0x2, R190.reuse ;  /* 0x0000000210047825 */ /* 0x100fe200078e02be */
[----:B------:R-:W-:Y:S03]  /*4eb0*/  STL.64 [R1+0x370], R160 ;  /* 0x000370a001007387 */ /* 0x000fe60000100a00 */
[--C-:B0-----:R-:W-:Y:S01]  /*4ec0*/  IMAD.WIDE R30, R8, 0x2, R190.reuse ;  /* 0x00000002081e7825 */ /* 0x101fe200078e02be */
[----:B------:R0:W-:Y:S04]  /*4ed0*/  STL.64 [R1+0x350], R2 ;  /* 0x0003500201007387 */ /* 0x0001e80000100a00 */
[----:B------:R-:W-:Y:S04]  /*4ee0*/  STL.64 [R1+0x330], R30 ;  /* 0x0003301e01007387 */ /* 0x000fe80000100a00 */
[----:B------:R1:W-:Y:S01]  /*4ef0*/  STL.64 [R1+0x310], R4 ;  /* 0x0003100401007387 */ /* 0x0003e20000100a00 */
[----:B0-----:R-:W-:-:S04]  /*4f00*/  IMAD.WIDE R2, R17, 0x2, R190 ;  /* 0x0000000211027825 */ /* 0x001fc800078e02be */
[--C-:B------:R-:W-:Y:S01]  /*4f10*/  IMAD.WIDE R16, R20, 0x2, R190.reuse ;  /* 0x0000000214107825 */ /* 0x100fe200078e02be */
[----:B------:R0:W-:Y:S03]  /*4f20*/  STL.64 [R1+0x2f0], R2 ;  /* 0x0002f00201007387 */ /* 0x0001e60000100a00 */
[--C-:B-1----:R-:W-:Y:S01]  /*4f30*/  IMAD.WIDE R4, R21, 0x2, R190.reuse ;  /* 0x0000000215047825 */ /* 0x102fe200078e02be */
[----:B------:R1:W-:Y:S04]  /*4f40*/  STL.64 [R1+0x2d0], R16 ;  /* 0x0002d01001007387 */ /* 0x0003e80000100a00 */
[----:B------:R2:W-:Y:S01]  /*4f50*/  STL.64 [R1+0x2b0], R4 ;  /* 0x0002b00401007387 */ /* 0x0005e20000100a00 */
[----:B0-----:R-:W-:-:S04]  /*4f60*/  IMAD.WIDE R2, R22, 0x2, R190 ;  /* 0x0000000216027825 */ /* 0x001fc800078e02be */
[--C-:B-1----:R-:W-:Y:S01]  /*4f70*/  IMAD.WIDE R16, R23, 0x2, R190.reuse ;  /* 0x0000000217107825 */ /* 0x102fe200078e02be */
[----:B------:R0:W-:Y:S03]  /*4f80*/  STL.64 [R1+0x290], R2 ;  /* 0x0002900201007387 */ /* 0x0001e60000100a00 */
[----:B--2---:R-:W-:Y:S01]  /*4f90*/  IMAD.WIDE R4, R24, 0x2, R190 ;  /* 0x0000000218047825 */ /* 0x004fe200078e02be */
[----:B------:R1:W-:Y:S04]  /*4fa0*/  STL.64 [R1+0x270], R16 ;  /* 0x0002701001007387 */ /* 0x0003e80000100a00 */
[----:B------:R2:W-:Y:S01]  /*4fb0*/  STL.64 [R1+0x250], R4 ;  /* 0x0002500401007387 */ /* 0x0005e20000100a00 */
[----:B0-----:R-:W-:-:S04]  /*4fc0*/  IMAD.WIDE R2, R25, 0x2, R184 ;  /* 0x0000000219027825 */ /* 0x001fc800078e02b8 */
[C---:B-1----:R-:W-:Y:S01]  /*4fd0*/  IMAD.WIDE R16, R25.reuse, 0x2, R186 ;  /* 0x0000000219107825 */ /* 0x042fe200078e02ba */
[----:B------:R0:W-:Y:S03]  /*4fe0*/  STL.64 [R1+0x248], R2 ;  /* 0x0002480201007387 */ /* 0x0001e60000100a00 */
[C---:B--2---:R-:W-:Y:S01]  /*4ff0*/  IMAD.WIDE R4, R25.reuse, 0x2, R188 ;  /* 0x0000000219047825 */ /* 0x044fe200078e02bc */
        /* <DEDUP_REMOVED lines=9> */
[----:B-1----:R-:W-:Y:S01]  /*5090*/  IMAD.WIDE R16, R26, 0x2, R190 ;  /* 0x000000021a107825 */ /* 0x002fe200078e02be */
[----:B------:R0:W-:Y:S03]  /*50a0*/  STL.64 [R1+0x218], R2 ;  /* 0x0002180201007387 */ /* 0x0001e60000100a00 */
[C---:B--2---:R-:W-:Y:S01]  /*50b0*/  IMAD.WIDE R4, R27.reuse, 0x2, R184 ;  /* 0x000000021b047825 */ /* 0x044fe200078e02b8 */
[----:B------:R1:W-:Y:S04]  /*50c0*/  STL.64 [R1+0x210], R16 ;  /* 0x0002101001007387 */ /* 0x0003e80000100a00 */
[----:B------:R2:W-:Y:S01]  /*50d0*/  STL.64 [R1+0x208], R4 ;  /* 0x0002080401007387 */ /* 0x0005e20000100a00 */
[----:B0-----:R-:W-:-:S04]  /*50e0*/  IMAD.WIDE R2, R27, 0x2, R186 ;  /* 0x000000021b027825 */ /* 0x001fc800078e02ba */
[C---:B-1----:R-:W-:Y:S01]  /*50f0*/  IMAD.WIDE R16, R27.reuse, 0x2, R188 ;  /* 0x000000021b107825 */ /* 0x042fe200078e02bc */
        /* <DEDUP_REMOVED lines=10> */
[----:B0-----:R-:W-:-:S05]  /*51a0*/  IMAD.WIDE R2, R28, 0x2, R190 ;  /* 0x000000021c027825 */ /* 0x001fca00078e02be */
[----:B------:R1:W-:Y:S02]  /*51b0*/  STL.64 [R1+0x1d0], R2 ;  /* 0x0001d00201007387 */ /* 0x0003e40000100a00 */
.L_x_1:
[----:B------:R-:W2:Y:S04]  /*51c0*/  LDL.64 R22, [R1+0x3a8] ;  /* 0x0003a80001167983 */ /* 0x000ea80000100a00 */
[----:B------:R-:W3:Y:S04]  /*51d0*/  LDL.64 R26, [R1+0x390] ;  /* 0x00039000011a7983 */ /* 0x000ee80000100a00 */
[----:B------:R-:W4:Y:S04]  /*51e0*/  LDL.64 R30, [R1+0x388] ;  /* 0x00038800011e7983 */ /* 0x000f280000100a00 */
[----:B------:R-:W5:Y:S04]  /*51f0*/  LDL.64 R20, [R1+0x3a0] ;  /* 0x0003a00001147983 */ /* 0x000f680000100a00 */
[----:B------:R-:W5:Y:S04]  /*5200*/  LDL.64 R28, [R1+0x380] ;  /* 0x00038000011c7983 */ /* 0x000f680000100a00 */
[----:B------:R-:W5:Y:S04]  /*5210*/  LDL.64 R168, [R1+0x398] ;  /* 0x0003980001a87983 */ /* 0x000f680000100a00 */
[----:B------:R-:W5:Y:S04]  /*5220*/  LDL.64 R194, [R1+0x368] ;  /* 0x0003680001c27983 */ /* 0x000f680000100a00 */
[----:B------:R-:W5:Y:S04]  /*5230*/  LDL.64 R166, [R1+0x378] ;  /* 0x0003780001a67983 */ /* 0x000f680000100a00 */
[----:B------:R-:W5:Y:S04]  /*5240*/  LDL.64 R180, [R1+0x360] ;  /* 0x0003600001b47983 */ /* 0x000f680000100a00 */
[----:B------:R-:W5:Y:S04]  /*5250*/  LDL.64 R174, [R1+0x358] ;  /* 0x0003580001ae7983 */ /* 0x000f680000100a00 */
[----:B------:R-:W5:Y:S04]  /*5260*/  LDL.64 R164, [R1+0x370] ;  /* 0x0003700001a47983 */ /* 0x000f680000100a00 */
[----:B------:R-:W5:Y:S01]  /*5270*/  LDL.64 R182, [R1+0x340] ;  /* 0x0003400001b67983 */ /* 0x000f620000100a00 */
[----:B------:R-:W-:-:S03]  /*5280*/  IMAD.WIDE R24, R15, 0x2, R190 ;  /* 0x000000020f187825 */ /* 0x000fc600078e02be */
[----:B------:R-:W5:Y:S01]  /*5290*/  LDL.64 R162, [R1+0x350] ;  /* 0x0003500001a27983 */ /* 0x000f620000100a00 */
[----:B-1----:R-:W-:-:S03]  /*52a0*/  IMAD.WIDE R2, R15, 0x2, R184 ;  /* 0x000000020f027825 */ /* 0x002fc600078e02b8 */
[----:B------:R-:W5:Y:S01]  /*52b0*/  LDL.64 R160, [R1+0x348] ;  /* 0x0003480001a07983 */ /* 0x000f620000100a00 */
[----:B------:R-:W-:-:S03]  /*52c0*/  IMAD.WIDE R4, R15, 0x2, R186 ;  /* 0x000000020f047825 */ /* 0x000fc600078e02ba */
[----:B------:R4:W5:Y:S04]  /*52d0*/  LDG.E.U16 R173, [R24.64] ;  /* 0x0000000618ad7981 */ /* 0x000968000c1e1500 */
[----:B------:R-:W5:Y:S04]  /*52e0*/  LDL.64 R178, [R1+0x338] ;  /* 0x0003380001b27983 */ /* 0x000f680000100a00 */
[----:B------:R0:W5:Y:S04]  /*52f0*/  LDG.E.U16 R2, [R2.64] ;  /* 0x0000000602027981 */ /* 0x000168000c1e1500 */
[----:B------:R-:W5:Y:S04]  /*5300*/  LDL.64 R176, [R1+0x330] ;  /* 0x0003300001b07983 */ /* 0x000f680000100a00 */
[----:B------:R-:W5:Y:S04]  /*5310*/  LDL.64 R204, [R1+0x310] ;  /* 0x0003100001cc7983 */ /* 0x000f680000100a00 */
[----:B0-----:R0:W5:Y:S04]  /*5320*/  LDG.E.U16 R3, [R4.64] ;  /* 0x0000000604037981 */ /* 0x001168000c1e1500 */
        /* <DEDUP_REMOVED lines=9> */
[----:B------:R-:W5:Y:S04]  /*53c0*/  LDL.64 R236, [R1+0x238] ;  /* 0x0002380001ec7983 */ /* 0x000f680000100a00 */
[----:B------:R1:W5:Y:S04]  /*53d0*/  LDG.E.U16 R192, [R192.64] ;  /* 0x00000006c0c07981 */ /* 0x000368000c1e1500 */
[----:B------:R-:W5:Y:S04]  /*53e0*/  LDL.64 R244, [R1+0x1f0] ;  /* 0x0001f00001f47983 */ /* 0x000f680000100a00 */
[----:B------:R-:W5:Y:S01]  /*53f0*/  LDL.64 R240, [R1+0x1e8] ;  /* 0x0001e80001f07983 */ /* 0x000f620000100a00 */
[----:B--2---:R-:W-:-:S04]  /*5400*/  IMAD.WIDE R22, R15, 0x2, R22 ;  /* 0x000000020f167825 */ /* 0x004fc800078e0216 */
[C---:B---3--:R-:W-:Y:S01]  /*5410*/  IMAD.WIDE R26, R15.reuse, 0x2, R26 ;  /* 0x000000020f1a7825 */ /* 0x048fe200078e021a */
[----:B------:R2:W3:Y:S03]  /*5420*/  LDG.E.U16 R172, [R22.64] ;  /* 0x0000000616ac7981 */ /* 0x0004e6000c1e1500 */
[C---:B----4-:R-:W-:Y:S02]  /*5430*/  IMAD.WIDE R24, R15.reuse, 0x2, R30 ;  /* 0x000000020f187825 */ /* 0x050fe400078e021e */
[----:B------:R-:W4:Y:S02]  /*5440*/  LDL.64 R30, [R1+0x328] ;  /* 0x00032800011e7983 */ /* 0x000f240000100a00 */
[----:B-----5:R-:W-:-:S04]  /*5450*/  IMAD.WIDE R20, R15, 0x2, R20 ;  /* 0x000000020f147825 */ /* 0x020fc800078e0214 */
[C---:B--2---:R-:W-:Y:S01]  /*5460*/  IMAD.WIDE R22, R15.reuse, 0x2, R28 ;  /* 0x000000020f167825 */ /* 0x044fe200078e021c */
[----:B------:R2:W5:Y:S03]  /*5470*/  LDG.E.U16 R171, [R20.64] ;  /* 0x0000000614ab7981 */ /* 0x000566000c1e1500 */
[C---:B0-----:R-:W-:Y:S01]  /*5480*/  IMAD.WIDE R4, R15.reuse, 0x2, R168 ;  /* 0x000000020f047825 */ /* 0x041fe200078e02a8 */
[----:B------:R-:W3:Y:S04]  /*5490*/  LDL.64 R28, [R1+0x320] ;  /* 0x00032000011c7983 */ /* 0x000ee80000100a00 */
[----:B------:R0:W5:Y:S01]  /*54a0*/  LDG.E.U16 R169, [R26.64] ;  /* 0x000000061aa97981 */ /* 0x000162000c1e1500 */
[----:B--2---:R-:W-:-:S03]  /*54b0*/  IMAD.WIDE R20, R15, 0x2, R166 ;  /* 0x000000020f147825 */ /* 0x004fc600078e02a6 */
[----:B------:R2:W5:Y:S04]  /*54c0*/  LDG.E.U16 R168, [R24.64] ;  /* 0x0000000618a87981 */ /* 0x000568000c1e1500 */
[----:B------:R1:W5:Y:S01]  /*54d0*/  LDG.E.U16 R167, [R22.64] ;  /* 0x0000000616a77981 */ /* 0x000362000c1e1500 */
[----:B0-----:R-:W-:-:S03]  /*54e0*/  IMAD.WIDE R26, R15, 0x2, R194 ;  /* 0x000000020f1a7825 */ /* 0x001fc600078e02c2 */
[----:B------:R-:W5:Y:S01]  /*54f0*/  LDL.64 R194, [R1+0x300] ;  /* 0x0003000001c27983 */ /* 0x000f620000100a00 */
[----:B--2---:R-:W-:-:S03]  /*5500*/  IMAD.WIDE R24, R15, 0x2, R180 ;  /* 0x000000020f187825 */ /* 0x004fc600078e02b4 */
[----:B------:R-:W2:Y:S01]  /*5510*/  LDL.64 R180, [R1+0x2f8] ;  /* 0x0002f80001b47983 */ /* 0x000ea20000100a00 */
[----:B-1----:R-:W-:-:S03]  /*5520*/  IMAD.WIDE R22, R15, 0x2, R174 ;  /* 0x000000020f167825 */ /* 0x002fc600078e02ae */
[----:B------:R-:W2:Y:S04]  /*5530*/  LDL.64 R174, [R1+0x318] ;  /* 0x0003180001ae7983 */ /* 0x000ea80000100a00 */
[----:B------:R0:W2:Y:S04]  /*5540*/  LDG.E.U16 R170, [R4.64] ;  /* 0x0000000604aa7981 */ /* 0x0000a8000c1e1500 */
[----:B------:R1:W2:Y:S01]  /*5550*/  LDG.E.U16 R166, [R20.64] ;  /* 0x0000000614a67981 */ /* 0x0002a2000c1e1500 */
[----:B0-----:R-:W-:-:S03]  /*5560*/  IMAD.WIDE R4, R15, 0x2, R164 ;  /* 0x000000020f047825 */ /* 0x001fc600078e02a4 */
[----:B------:R0:W2:Y:S01]  /*5570*/  LDG.E.U16 R164, [R26.64] ;  /* 0x000000061aa47981 */ /* 0x0000a2000c1e1500 */
[----:B-1----:R-:W-:-:S03]  /*5580*/  IMAD.WIDE R20, R15, 0x2, R162 ;  /* 0x000000020f147825 */ /* 0x002fc600078e02a2 */
[----:B------:R1:W2:Y:S04]  /*5590*/  LDG.E.U16 R165, [R4.64] ;  /* 0x0000000604a57981 */ /* 0x0002a8000c1e1500 */
[----:B------:R1:W2:Y:S01]  /*55a0*/  LDG.E.U16 R163, [R24.64] ;  /* 0x0000000618a37981 */ /* 0x0002a2000c1e1500 */
[----:B0-----:R-:W-:-:S03]  /*55b0*/  IMAD.WIDE R26, R15, 0x2, R182 ;  /* 0x000000020f1a7825 */ /* 0x001fc600078e02b6 */
[----:B------:R-:W2:Y:S01]  /*55c0*/  LDL.64 R182, [R1+0x2f0] ;  /* 0x0002f00001b67983 */ /* 0x000ea20000100a00 */
[----:B-1----:R-:W-:-:S03]  /*55d0*/  IMAD.WIDE R4, R15, 0x2, R160 ;  /* 0x000000020f047825 */ /* 0x002fc600078e02a0 */
[----:B------:R4:W2:Y:S01]  /*55e0*/  LDG.E.U16 R161, [R20.64] ;  /* 0x0000000614a17981 */ /* 0x0008a2000c1e1500 */
[----:B------:R-:W-:-:S03]  /*55f0*/  IMAD.WIDE R24, R15, 0x2, R178 ;  /* 0x000000020f187825 */ /* 0x000fc600078e02b2 */
[----:B------:R0:W2:Y:S04]  /*5600*/  LDG.E.U16 R162, [R22.64] ;  /* 0x0000000616a27981 */ /* 0x0000a8000c1e1500 */
[----:B------:R3:W2:Y:S04]  /*5610*/  LDG.E.U16 R160, [R4.64] ;  /* 0x0000000604a07981 */ /* 0x0006a8000c1e1500 */
[----:B------:R-:W2:Y:S01]  /*5620*/  LDL.64 R178, [R1+0x2e8] ;  /* 0x0002e80001b27983 */ /* 0x000ea20000100a00 */
[----:B0-----:R-:W-:-:S03]  /*5630*/  IMAD.WIDE R22, R15, 0x2, R176 ;  /* 0x000000020f167825 */ /* 0x001fc600078e02b0 */
[----:B------:R-:W2:Y:S01]  /*5640*/  LDL.64 R176, [R1+0x2e0] ;  /* 0x0002e00001b07983 */ /* 0x000ea20000100a00 */
[----:B----4-:R-:W-:-:S03]  /*5650*/  IMAD.WIDE R20, R15, 0x2, R30 ;  /* 0x000000020f147825 */ /* 0x010fc600078e021e */
[----:B------:R0:W4:Y:S04]  /*5660*/  LDG.E.U16 R30, [R24.64] ;  /* 0x00000006181e7981 */ /* 0x000128000c1e1500 */
[----:B------:R1:W4:Y:S01]  /*5670*/  LDG.E.U16 R31, [R26.64] ;  /* 0x000000061a1f7981 */ /* 0x000322000c1e1500 */
[----:B---3--:R-:W-:-:S03]  /*5680*/  IMAD.WIDE R4, R15, 0x2, R28 ;  /* 0x000000020f047825 */ /* 0x008fc600078e021c */
[----:B------:R5:W3:Y:S01]  /*5690*/  LDG.E.U16 R28, [R20.64] ;  /* 0x00000006141c7981 */ /* 0x000ae2000c1e1500 */
[----:B0-----:R-:W-:-:S03]  /*56a0*/  IMAD.WIDE R24, R15, 0x2, R204 ;  /* 0x000000020f187825 */ /* 0x001fc600078e02cc */
[----:B------:R0:W3:Y:S04]  /*56b0*/  LDG.E.U16 R29, [R22.64] ;  /* 0x00000006161d7981 */ /* 0x0000e8000c1e1500 */
[----:B-1----:R2:W3:Y:S04]  /*56c0*/  LDG.E.U16 R27, [R4.64] ;  /* 0x00000006041b7981 */ /* 0x0024e8000c1e1500 */
[----:B------:R1:W3:Y:S01]  /*56d0*/  LDG.E.U16 R25, [R24.64] ;  /* 0x0000000618197981 */ /* 0x0002e2000c1e1500 */
[----:B-----5:R-:W-:-:S03]  /*56e0*/  IMAD.WIDE R20, R15, 0x2, R194 ;  /* 0x000000020f147825 */ /* 0x020fc600078e02c2 */
[----:B------:R-:W5:Y:S01]  /*56f0*/  LDL.64 R194, [R1+0x2b8] ;  /* 0x0002b80001c27983 */ /* 0x000f620000100a00 */
[----:B0-----:R-:W-:-:S03]  /*5700*/  IMAD.WIDE R22, R15, 0x2, R196 ;  /* 0x000000020f167825 */ /* 0x001fc600078e02c4 */
[----:B------:R-:W3:Y:S01]  /*5710*/  LDL.64 R196, [R1+0x2c0] ;  /* 0x0002c00001c47983 */ /* 0x000ee20000100a00 */
[----:B--2---:R-:W-:-:S03]  /*5720*/  IMAD.WIDE R4, R15, 0x2, R180 ;  /* 0x000000020f047825 */ /* 0x004fc600078e02b4 */
[----:B-1----:R0:W2:Y:S01]  /*5730*/  LDG.E.U16 R24, [R22.64] ;  /* 0x0000000616187981 */ /* 0x0020a2000c1e1500 */
[----:B------:R-:W-:-:S03]  /*5740*/  IMAD.WIDE R174, R15, 0x2, R174 ;  /* 0x000000020fae7825 */ /* 0x000fc600078e02ae */
[----:B------:R-:W2:Y:S04]  /*5750*/  LDL.64 R180, [R1+0x2b0] ;  /* 0x0002b00001b47983 */ /* 0x000ea80000100a00 */
[----:B------:R1:W2:Y:S04]  /*5760*/  LDG.E.U16 R26, [R174.64] ;  /* 0x00000006ae1a7981 */ /* 0x0002a8000c1e1500 */
[----:B0-----:R0:W2:Y:S04]  /*5770*/  LDG.E.U16 R22, [R4.64] ;  /* 0x0000000604167981 */ /* 0x0010a8000c1e1500 */
[----:B------:R0:W2:Y:S01]  /*5780*/  LDG.E.U16 R23, [R20.64] ;  /* 0x0000000614177981 */ /* 0x0000a2000c1e1500 */
[----:B-1----:R-:W-:-:S03]  /*5790*/  IMAD.WIDE R174, R15, 0x2, R200 ;  /* 0x000000020fae7825 */ /* 0x002fc600078e02c8 */
[----:B------:R-:W2:Y:S01]  /*57a0*/  LDL.64 R200, [R1+0x288] ;  /* 0x0002880001c87983 */ /* 0x000ea20000100a00 */
[----:B0-----:R-:W-:-:S03]  /*57b0*/  IMAD.WIDE R4, R15, 0x2, R202 ;  /* 0x000000020f047825 */ /* 0x001fc600078e02ca */
[----:B------:R-:W2:Y:S01]  /*57c0*/  LDL.64 R202, [R1+0x268] ;  /* 0x0002680001ca7983 */ /* 0x000ea20000100a00 */
[----:B------:R-:W-:-:S03]  /*57d0*/  IMAD.WIDE R20, R15, 0x2, R182 ;  /* 0x000000020f147825 */ /* 0x000fc600078e02b6 */
[----:B------:R-:W2:Y:S04]  /*57e0*/  LDL.64 R182, [R1+0x2a8] ;  /* 0x0002a80001b67983 */ /* 0x000ea80000100a00 */
[----:B------:R0:W4:Y:S04]  /*57f0*/  LDG.E.U16 R5, [R4.64] ;  /* 0x0000000604057981 */ /* 0x000128000c1e1500 */
[----:B------:R-:W4:Y:S04]  /*5800*/  LDL.64 R204, [R1+0x270] ;  /* 0x0002700001cc7983 */ /* 0x000f280000100a00 */
[----:B------:R1:W4:Y:S04]  /*5810*/  LDG.E.U16 R21, [R20.64] ;  /* 0x0000000614157981 */ /* 0x000328000c1e1500 */
[----:B0-----:R0:W4:Y:S02]  /*5820*/  LDG.E.U16 R4, [R174.64] ;  /* 0x00000006ae047981 */ /* 0x001124000c1e1500 */
[----:B0-----:R-:W-:-:S02]  /*5830*/  IMAD.WIDE R174, R15, 0x2, R198 ;  /* 0x000000020fae7825 */ /* 0x001fc400078e02c6 */
[----:B------:R-:W4:Y:S02]  /*5840*/  LDL.64 R198, [R1+0x280] ;  /* 0x0002800001c67983 */ /* 0x000f240000100a00 */
[C---:B------:R-:W-:Y:S02]  /*5850*/  IMAD.WIDE R178, R15.reuse, 0x2, R178 ;  /* 0x000000020fb27825 */ /* 0x040fe400078e02b2 */
[----:B------:R0:W4:Y:S02]  /*5860*/  LDG.E.U16 R193, [R174.64] ;  /* 0x00000006aec17981 */ /* 0x000124000c1e1500 */
[C---:B------:R-:W-:Y:S02]  /*5870*/  IMAD.WIDE R176, R15.reuse, 0x2, R176 ;  /* 0x000000020fb07825 */ /* 0x040fe400078e02b0 */
[----:B-1----:R5:W4:Y:S04]  /*5880*/  LDG.E.U16 R20, [R178.64] ;  /* 0x00000006b2147981 */ /* 0x002b28000c1e1500 */
[----:B------:R3:W4:Y:S01]  /*5890*/  LDG.E.U16 R8, [R176.64] ;  /* 0x00000006b0087981 */ /* 0x000722000c1e1500 */
[----:B0-----:R-:W-:-:S03]  /*58a0*/  IMAD.WIDE R174, R15, 0x2, R232 ;  /* 0x000000020fae7825 */ /* 0x001fc600078e02e8 */
[----:B------:R-:W4:Y:S01]  /*58b0*/  LDL.64 R232, [R1+0x260] ;  /* 0x0002600001e87983 */ /* 0x000f220000100a00 */
[----:B-----5:R-:W-:-:S04]  /*58c0*/  IMAD.WIDE R178, R15, 0x2, R194 ;  /* 0x000000020fb27825 */ /* 0x020fc800078e02c2 */
[C---:B---3--:R-:W-:Y:S01]  /*58d0*/  IMAD.WIDE R176, R15.reuse, 0x2, R196 ;  /* 0x000000020fb07825 */ /* 0x048fe200078e02c4 */
[----:B------:R0:W3:Y:S04]  /*58e0*/  LDG.E.U16 R195, [R178.64] ;  /* 0x00000006b2c37981 */ /* 0x0000e8000c1e1500 */
[----:B------:R1:W5:Y:S01]  /*58f0*/  LDG.E.U16 R194, [R176.64] ;  /* 0x00000006b0c27981 */ /* 0x000362000c1e1500 */
[----:B0-----:R-:W-:-:S03]  /*5900*/  IMAD.WIDE R178, R15, 0x2, R206 ;  /* 0x000000020fb27825 */ /* 0x001fc600078e02ce */
[----:B------:R-:W3:Y:S01]  /*5910*/  LDL.64 R206, [R1+0x258] ;  /* 0x0002580001ce7983 */ /* 0x000ee20000100a00 */
[----:B-1----:R-:W-:-:S03]  /*5920*/  IMAD.WIDE R176, R15, 0x2, R228 ;  /* 0x000000020fb07825 */ /* 0x002fc600078e02e4 */
[----:B------:R-:W5:Y:S01]  /*5930*/  LDL.64 R228, [R1+0x250] ;  /* 0x0002500001e47983 */ /* 0x000f620000100a00 */
[----:B--2---:R-:W-:-:S05]  /*5940*/  IMAD.WIDE R182, R15, 0x2, R182 ;  /* 0x000000020fb67825 */ /* 0x004fca00078e02b6 */
[----:B------:R4:W2:Y:S02]  /*5950*/  LDG.E.U16 R197, [R182.64] ;  /* 0x00000006b6c57981 */ /* 0x0008a4000c1e1500 */
[C---:B----4-:R-:W-:Y:S02]  /*5960*/  IMAD.WIDE R182, R15.reuse, 0x2, R198 ;  /* 0x000000020fb67825 */ /* 0x050fe400078e02c6 */
[----:B------:R0:W4:Y:S02]  /*5970*/  LDG.E.U16 R198, [R174.64] ;  /* 0x00000006aec67981 */ /* 0x000124000c1e1500 */
[C---:B------:R-:W-:Y:S02]  /*5980*/  IMAD.WIDE R180, R15.reuse, 0x2, R180 ;  /* 0x000000020fb47825 */ /* 0x040fe400078e02b4 */
[----:B------:R1:W2:Y:S04]  /*5990*/  LDG.E.U16 R199, [R176.64] ;  /* 0x00000006b0c77981 */ /* 0x0002a8000c1e1500 */
[----:B------:R1:W2:Y:S01]  /*59a0*/  LDG.E.U16 R196, [R180.64] ;  /* 0x00000006b4c47981 */ /* 0x0002a2000c1e1500 */
[----:B0-----:R-:W-:-:S03]  /*59b0*/  IMAD.WIDE R174, R15, 0x2, R208 ;  /* 0x000000020fae7825 */ /* 0x001fc600078e02d0 */
[----:B------:R-:W2:Y:S04]  /*59c0*/  LDL.64 R208, [R1+0x248] ;  /* 0x0002480001d07983 */ /* 0x000ea80000100a00 */
[----:B------:R0:W4:Y:S01]  /*59d0*/  LDG.E.U16 R182, [R182.64] ;  /* 0x00000006b6b67981 */ /* 0x000122000c1e1500 */
[----:B-1----:R-:W-:-:S03]  /*59e0*/  IMAD.WIDE R180, R15, 0x2, R200 ;  /* 0x000000020fb47825 */ /* 0x002fc600078e02c8 */
[----:B------:R1:W4:Y:S01]  /*59f0*/  LDG.E.U16 R200, [R178.64] ;  /* 0x00000006b2c87981 */ /* 0x000322000c1e1500 */
[----:B------:R-:W-:-:S03]  /*5a00*/  IMAD.WIDE R176, R15, 0x2, R204 ;  /* 0x000000020fb07825 */ /* 0x000fc600078e02cc */
[----:B------:R-:W4:Y:S04]  /*5a10*/  LDL.64 R204, [R1+0x230] ;  /* 0x0002300001cc7983 */ /* 0x000f280000100a00 */
[----:B------:R0:W4:Y:S01]  /*5a20*/  LDG.E.U16 R180, [R180.64] ;  /* 0x00000006b4b47981 */ /* 0x000122000c1e1500 */
[----:B-1----:R-:W-:-:S03]  /*5a30*/  IMAD.WIDE R178, R15, 0x2, R202 ;  /* 0x000000020fb27825 */ /* 0x002fc600078e02ca */
[----:B------:R-:W4:Y:S04]  /*5a40*/  LDL.64 R202, [R1+0x240] ;  /* 0x0002400001ca7983 */ /* 0x000f280000100a00 */
[----:B0-----:R3:W4:Y:S04]  /*5a50*/  LDG.E.U16 R183, [R176.64] ;  /* 0x00000006b0b77981 */ /* 0x001728000c1e1500 */
[----:B------:R0:W4:Y:S04]  /*5a60*/  LDG.E.U16 R181, [R174.64] ;  /* 0x00000006aeb57981 */ /* 0x000128000c1e1500 */
[----:B------:R1:W4:Y:S01]  /*5a70*/  LDG.E.U16 R178, [R178.64] ;  /* 0x00000006b2b27981 */ /* 0x000322000c1e1500 */
[----:B0-----:R-:W-:-:S03]  /*5a80*/  IMAD.WIDE R174, R15, 0x2, R232 ;  /* 0x000000020fae7825 */ /* 0x001fc600078e02e8 */
[----:B------:R-:W4:Y:S04]  /*5a90*/  LDL.64 R232, [R1+0x228] ;  /* 0x0002280001e87983 */ /* 0x000f280000100a00 */
[----:B-1----:R5:W4:Y:S01]  /*5aa0*/  LDG.E.U16 R179, [R174.64] ;  /* 0x00000006aeb37981 */ /* 0x002b22000c1e1500 */
[----:B---3--:R-:W-:-:S03]  /*5ab0*/  IMAD.WIDE R176, R15, 0x2, R206 ;  /* 0x000000020fb07825 */ /* 0x008fc600078e02ce */
[----:B------:R-:W3:Y:S01]  /*5ac0*/  LDL.64 R206, [R1+0x220] ;  /* 0x0002200001ce7983 */ /* 0x000ee20000100a00 */
[----:B-----5:R-:W-:-:S03]  /*5ad0*/  IMAD.WIDE R174, R15, 0x2, R228 ;  /* 0x000000020fae7825 */ /* 0x020fc600078e02e4 */
[----:B------:R-:W5:Y:S04]  /*5ae0*/  LDL.64 R228, [R1+0x218] ;  /* 0x0002180001e47983 */ /* 0x000f680000100a00 */
[----:B------:R0:W5:Y:S04]  /*5af0*/  LDG.E.U16 R176, [R176.64] ;  /* 0x00000006b0b07981 */ /* 0x000168000c1e1500 */
[----:B0-----:R2:W5:Y:S02]  /*5b00*/  LDG.E.U16 R177, [R174.64] ;  /* 0x00000006aeb17981 */ /* 0x001564000c1e1500 */
[----:B--2---:R-:W-:-:S02]  /*5b10*/  IMAD.WIDE R174, R15, 0x2, R208 ;  /* 0x000000020fae7825 */ /* 0x004fc400078e02d0 */
[----:B------:R-:W2:Y:S04]  /*5b20*/  LDL.64 R208, [R1+0x210] ;  /* 0x0002100001d07983 */ /* 0x000ea80000100a00 */
[----:B------:R4:W2:Y:S02]  /*5b30*/  LDG.E.U16 R201, [R174.64] ;  /* 0x00000006aec97981 */ /* 0x0008a4000c1e1500 */
[----:B----4-:R-:W-:-:S05]  /*5b40*/  IMAD.WIDE R174, R15, 0x2, R202 ;  /* 0x000000020fae7825 */ /* 0x010fca00078e02ca */
[----:B------:R0:W4:Y:S02]  /*5b50*/  LDG.E.U16 R202, [R174.64] ;  /* 0x00000006aeca7981 */ /* 0x000124000c1e1500 */
[C---:B0-----:R-:W-:Y:S02]  /*5b60*/  IMAD.WIDE R174, R15.reuse, 0x2, R236 ;  /* 0x000000020fae7825 */ /* 0x041fe400078e02ec */
[----:B------:R-:W4:Y:S04]  /*5b70*/  LDL.64 R236, [R1+0x1e0] ;  /* 0x0001e00001ec7983 */ /* 0x000f280000100a00 */
[----:B------:R0:W4:Y:S02]  /*5b80*/  LDG.E.U16 R203, [R174.64] ;  /* 0x00000006aecb7981 */ /* 0x000124000c1e1500 */
[----:B0-----:R-:W-:-:S05]  /*5b90*/  IMAD.WIDE R174, R15, 0x2, R204 ;  /* 0x000000020fae7825 */ /* 0x001fca00078e02cc */
[----:B------:R0:W4:Y:S02]  /*5ba0*/  LDG.E.U16 R204, [R174.64] ;  /* 0x00000006aecc7981 */ /* 0x000124000c1e1500 */
[C---:B0-----:R-:W-:Y:S02]  /*5bb0*/  IMAD.WIDE R174, R15.reuse, 0x2, R232 ;  /* 0x000000020fae7825 */ /* 0x041fe400078e02e8 */
[----:B------:R-:W4:Y:S04]  /*5bc0*/  LDL.64 R232, [R1+0x1d8] ;  /* 0x0001d80001e87983 */ /* 0x000f280000100a00 */
[----:B------:R3:W4:Y:S02]  /*5bd0*/  LDG.E.U16 R205, [R174.64] ;  /* 0x00000006aecd7981 */ /* 0x000724000c1e1500 */
[----:B---3--:R-:W-:-:S05]  /*5be0*/  IMAD.WIDE R174, R15, 0x2, R206 ;  /* 0x000000020fae7825 */ /* 0x008fca00078e02ce */
[----:B------:R5:W3:Y:S02]  /*5bf0*/  LDG.E.U16 R206, [R174.64] ;  /* 0x00000006aece7981 */ /* 0x000ae4000c1e1500 */
[C---:B-----5:R-:W-:Y:S02]  /*5c00*/  IMAD.WIDE R174, R15.reuse, 0x2, R228 ;  /* 0x000000020fae7825 */ /* 0x060fe400078e02e4 */
[----:B------:R-:W5:Y:S04]  /*5c10*/  LDL.64 R228, [R1+0x1d0] ;  /* 0x0001d00001e47983 */ /* 0x000f680000100a00 */
[----:B------:R2:W3:Y:S02]  /*5c20*/  LDG.E.U16 R207, [R174.64] ;  /* 0x00000006aecf7981 */ /* 0x0004e4000c1e1500 */
[----:B--2---:R-:W-:-:S05]  /*5c30*/  IMAD.WIDE R174, R15, 0x2, R208 ;  /* 0x000000020fae7825 */ /* 0x004fca00078e02d0 */
[----:B------:R0:W2:Y:S04]  /*5c40*/  LDG.E.U16 R208, [R174.64] ;  /* 0x00000006aed07981 */ /* 0x0000a8000c1e1500 */
[----:B0-----:R-:W2:Y:S02]  /*5c50*/  LDL.64 R174, [R1+0x208] ;  /* 0x0002080001ae7983 */ /* 0x001ea40000100a00 */
[----:B--2---:R-:W-:-:S05]  /*5c60*/  IMAD.WIDE R174, R15, 0x2, R174 ;  /* 0x000000020fae7825 */ /* 0x004fca00078e02ae */
[----:B------:R0:W2:Y:S04]  /*5c70*/  LDG.E.U16 R209, [R174.64] ;  /* 0x00000006aed17981 */ /* 0x0000a8000c1e1500 */
[----:B0-----:R-:W2:Y:S02]  /*5c80*/  LDL.64 R174, [R1+0x200] ;  /* 0x0002000001ae7983 */ /* 0x001ea40000100a00 */
[----:B--2---:R-:W-:-:S05]  /*5c90*/  IMAD.WIDE R174, R15, 0x2, R174 ;  /* 0x000000020fae7825 */ /* 0x004fca00078e02ae */
[----:B------:R0:W2:Y:S04]  /*5ca0*/  LDG.E.U16 R210, [R174.64] ;  /* 0x00000006aed27981 */ /* 0x0000a8000c1e1500 */
[----:B0-----:R-:W2:Y:S01]  /*5cb0*/  LDL.64 R174, [R1+0x1f8] ;  /* 0x0001f80001ae7983 */ /* 0x001ea20000100a00 */
[C---:B------:R-:W-:Y:S02]  /*5cc0*/  LOP3.LUT R222, R13.reuse, 0x10, RZ, 0x3c, !PT ;  /* 0x000000100dde7812 */ /* 0x040fe400078e3cff */
[----:B------:R-:W-:Y:S01]  /*5cd0*/  LOP3.LUT R224, R13, 0x20, RZ, 0x3c, !PT ;  /* 0x000000200de07812 */ /* 0x000fe200078e3cff */
[----:B--2---:R-:W-:-:S05]  /*5ce0*/  IMAD.WIDE R174, R15, 0x2, R174 ;  /* 0x000000020fae7825 */ /* 0x004fca00078e02ae */
[----:B------:R0:W2:Y:S02]  /*5cf0*/  LDG.E.U16 R212, [R174.64] ;  /* 0x00000006aed47981 */ /* 0x0000a4000c1e1500 */
[C---:B0-----:R-:W-:Y:S02]  /*5d00*/  IMAD.WIDE R174, R15.reuse, 0x2, R244 ;  /* 0x000000020fae7825 */ /* 0x041fe400078e02f4 */
[----:B------:R-:W2:Y:S04]  /*5d10*/  LDL.64 R244, [R1+0x50] ;  /* 0x0000500001f47983 */ /* 0x000ea80000100a00 */
[----:B------:R0:W2:Y:S02]  /*5d20*/  LDG.E.U16 R214, [R174.64] ;  /* 0x00000006aed67981 */ /* 0x0000a4000c1e1500 */
[----:B0-----:R-:W-:-:S02]  /*5d30*/  IMAD.WIDE R174, R15, 0x2, R240 ;  /* 0x000000020fae7825 */ /* 0x001fc400078e02f0 */
[----:B------:R-:W2:Y:S04]  /*5d40*/  LDL.64 R240, [R1+0xc0] ;  /* 0x0000c00001f07983 */ /* 0x000ea80000100a00 */
[----:B------:R4:W2:Y:S02]  /*5d50*/  LDG.E.U16 R216, [R174.64] ;  /* 0x00000006aed87981 */ /* 0x0008a4000c1e1500 */
[C---:B----4-:R-:W-:Y:S02]  /*5d60*/  IMAD.WIDE R174, R15.reuse, 0x2, R236 ;  /* 0x000000020fae7825 */ /* 0x050fe400078e02ec */
[----:B------:R-:W4:Y:S04]  /*5d70*/  LDL.64 R236, [R1+0xb8] ;  /* 0x0000b80001ec7983 */ /* 0x000f280000100a00 */
[----:B------:R0:W4:Y:S02]  /*5d80*/  LDG.E.U16 R218, [R174.64] ;  /* 0x00000006aeda7981 */ /* 0x000124000c1e1500 */
[----:B0-----:R-:W-:-:S02]  /*5d90*/  IMAD.WIDE R174, R15, 0x2, R232 ;  /* 0x000000020fae7825 */ /* 0x001fc400078e02e8 */
[----:B------:R-:W4:Y:S04]  /*5da0*/  LDL.64 R232, [R1+0xa0] ;  /* 0x0000a00001e87983 */ /* 0x000f280000100a00 */
[----:B------:R5:W4:Y:S02]  /*5db0*/  LDG.E.U16 R220, [R174.64] ;  /* 0x00000006aedc7981 */ /* 0x000b24000c1e1500 */
[----:B-----5:R-:W-:Y:S02]  /*5dc0*/  IMAD.WIDE R174, R15, 0x2, R228 ;  /* 0x000000020fae7825 */ /* 0x020fe400078e02e4 */
[----:B------:R-:W5:Y:S04]  /*5dd0*/  LDL.64 R228, [R1+0xf0] ;  /* 0x0000f00001e47983 */ /* 0x000f680000100a00 */
[----:B------:R-:W5:Y:S04]  /*5de0*/  LDG.E.U16 R174, [R174.64] ;  /* 0x00000006aeae7981 */ /* 0x000f68000c1e1500 */
[----:B------:R-:W-:Y:S06]  /*5df0*/  BAR.SYNC.DEFER_BLOCKING 0x0 ;  /* 0x0000000000007b1d */ /* 0x000fec0000010000 */
        /* <DEDUP_REMOVED lines=15> */
[----:B------:R0:W-:Y:S04]  /*5ef0*/  STS.U16 [R222+0xa700], R200 ;  /* 0x00a700c8de007388 */ /* 0x0001e80000000400 */
[----:B------:R-:W-:Y:S04]  /*5f00*/  STS.U16 [R224+0x8800], R168 ;  /* 0x008800a8e0007388 */ /* 0x000fe80000000400 */
[----:B------:R-:W-:Y:S01]  /*5f10*/  STS.U16 [R224+0x8900], R167 ;  /* 0x008900a7e0007388 */ /* 0x000fe20000000400 */
[----:B0-----:R-:W-:-:S03]  /*5f20*/  LOP3.LUT R222, R13, 0x30, RZ, 0x3c, !PT ;  /* 0x000000300dde7812 */ /* 0x001fc600078e3cff */
        /* <DEDUP_REMOVED lines=23> */
[----:B------:R-:W-:Y:S01]  /*60a0*/  STS.U16 [R224+0xb300], R204 ;  /* 0x00b300cce0007388 */ /* 0x000fe20000000400 */
[----:B------:R-:W-:-:S03]  /*60b0*/  LOP3.LUT R3, R13, 0x60, RZ, 0x3c, !PT ;  /* 0x000000600d037812 */ /* 0x000fc600078e3cff */
[----:B------:R-:W-:Y:S04]  /*60c0*/  STS.U16 [R222+0x9400], R28 ;  /* 0x0094001cde007388 */ /* 0x000fe80000000400 */
[----:B------:R-:W-:Y:S04]  /*60d0*/  STS.U16 [R222+0x9500], R27 ;  /* 0x0095001bde007388 */ /* 0x000fe80000000400 */
[----:B------:R-:W-:Y:S04]  /*60e0*/  STS.U16 [R222+0x9600], R26 ;  /* 0x0096001ade007388 */ /* 0x000fe80000000400 */
[----:B------:R-:W-:Y:S04]  /*60f0*/  STS.U16 [R222+0x9700], R25 ;  /* 0x00970019de007388 */ /* 0x000fe80000000400 */
[----:B------:R-:W-:Y:S04]  /*6100*/  STS.U16 [R222+0xb400], R205 ;  /* 0x00b400cdde007388 */ /* 0x000fe80000000400 */
[----:B---3--:R-:W-:Y:S04]  /*6110*/  STS.U16 [R222+0xb500], R206 ;  /* 0x00b500cede007388 */ /* 0x008fe80000000400 */
[----:B------:R-:W-:Y:S04]  /*6120*/  STS.U16 [R222+0xb600], R207 ;  /* 0x00b600cfde007388 */ /* 0x000fe80000000400 */
[----:B------:R0:W-:Y:S01]  /*6130*/  STS.U16 [R222+0xb700], R208 ;  /* 0x00b700d0de007388 */ /* 0x0001e20000000400 */
[----:B------:R-:W-:-:S03]  /*6140*/  LOP3.LUT R2, R13, 0x70, RZ, 0x3c, !PT ;  /* 0x000000700d027812 */ /* 0x000fc600078e3cff */
[----:B------:R-:W-:Y:S04]  /*6150*/  STS.U16 [R3+0x9800], R24 ;  /* 0x0098001803007388 */ /* 0x000fe80000000400 */
[----:B------:R-:W-:Y:S04]  /*6160*/  STS.U16 [R3+0x9900], R23 ;  /* 0x0099001703007388 */ /* 0x000fe80000000400 */
[----:B------:R-:W-:Y:S04]  /*6170*/  STS.U16 [R3+0x9a00], R22 ;  /* 0x009a001603007388 */ /* 0x000fe80000000400 */
[----:B------:R-:W-:Y:S04]  /*6180*/  STS.U16 [R3+0x9b00], R21 ;  /* 0x009b001503007388 */ /* 0x000fe80000000400 */
[----:B------:R1:W-:Y:S04]  /*6190*/  STS.U16 [R3+0xb800], R209 ;  /* 0x00b800d103007388 */ /* 0x0003e80000000400 */
[----:B------:R-:W-:Y:S04]  /*61a0*/  STS.U16 [R3+0xb900], R210 ;  /* 0x00b900d203007388 */ /* 0x000fe80000000400 */
[----:B--2---:R-:W-:Y:S04]  /*61b0*/  STS.U16 [R3+0xba00], R212 ;  /* 0x00ba00d403007388 */ /* 0x004fe80000000400 */
[----:B------:R-:W-:Y:S04]  /*61c0*/  STS.U16 [R3+0xbb00], R214 ;  /* 0x00bb00d603007388 */ /* 0x000fe80000000400 */
[----:B------:R-:W-:Y:S04]  /*61d0*/  STS.U16 [R2+0x9c00], R20 ;  /* 0x009c001402007388 */ /* 0x000fe80000000400 */
[----:B------:R-:W-:Y:S04]  /*61e0*/  STS.U16 [R2+0x9d00], R8 ;  /* 0x009d000802007388 */ /* 0x000fe80000000400 */
[----:B------:R-:W-:Y:S04]  /*61f0*/  STS.U16 [R2+0x9e00], R5 ;  /* 0x009e000502007388 */ /* 0x000fe80000000400 */
[----:B------:R-:W-:Y:S04]  /*6200*/  STS.U16 [R2+0x9f00], R4 ;  /* 0x009f000402007388 */ /* 0x000fe80000000400 */
[----:B------:R-:W-:Y:S04]  /*6210*/  STS.U16 [R2+0xbc00], R216 ;  /* 0x00bc00d802007388 */ /* 0x000fe80000000400 */
[----:B----4-:R-:W-:Y:S04]  /*6220*/  STS.U16 [R2+0xbd00], R218 ;  /* 0x00bd00da02007388 */ /* 0x010fe80000000400 */
[----:B0-----:R-:W0:Y:S04]  /*6230*/  S2R R222, SR_TID.X ;  /* 0x0000000000de7919 */ /* 0x001e280000002100 */
[----:B------:R-:W2:Y:S04]  /*6240*/  S2R R181, SR_CTAID.X ;  /* 0x0000000000b57919 */ /* 0x000ea80000002500 */
[----:B------:R-:W-:Y:S04]  /*6250*/  STS.U16 [R2+0xbe00], R220 ;  /* 0x00be00dc02007388 */ /* 0x000fe80000000400 */
[----:B------:R-:W3:Y:S04]  /*6260*/  S2R R180, SR_CTAID.X ;  /* 0x0000000000b47919 */ /* 0x000ee80000002500 */
[----:B------:R-:W4:Y:S04]  /*6270*/  LDL.64 R192, [R1+0x178] ;  /* 0x0001780001c07983 */ /* 0x000f280000100a00 */
[----:B------:R-:W2:Y:S04]  /*6280*/  LDL.64 R194, [R1+0x180] ;  /* 0x0001800001c27983 */ /* 0x000ea80000100a00 */
[----:B-----5:R5:W-:Y:S04]  /*6290*/  STS.U16 [R2+0xbf00], R174 ;  /* 0x00bf00ae02007388 */ /* 0x020be80000000400 */
[----:B------:R-:W-:Y:S06]  /*62a0*/  BAR.SYNC.DEFER_BLOCKING 0x0 ;  /* 0x0000000000007b1d */ /* 0x000fec0000010000 */
[----:B------:R-:W2:Y:S04]  /*62b0*/  LDL.64 R182, [R1+0x160] ;  /* 0x0001600001b67983 */ /* 0x000ea80000100a00 */
[----:B------:R-:W2:Y:S04]  /*62c0*/  LDL.64 R196, [R1+0x130] ;  /* 0x0001300001c47983 */ /* 0x000ea80000100a00 */
[----:B------:R-:W2:Y:S04]  /*62d0*/  LDL.64 R206, [R1+0x110] ;  /* 0x0001100001ce7983 */ /* 0x000ea80000100a00 */
[----:B-1----:R-:W2:Y:S04]  /*62e0*/  LDL.64 R208, [R1+0xe0] ;  /* 0x0000e00001d07983 */ /* 0x002ea80000100a00 */
[----:B------:R-:W-:Y:S04]  /*62f0*/  LDSM.16.MT88.4 R160, [R11] ;  /* 0x000000000ba0783b */ /* 0x000fe80000004200 */
[----:B------:R-:W1:Y:S04]  /*6300*/  LDSM.16.M88.4 R168, [R10+0x8000] ;  /* 0x008000000aa8783b */ /* 0x000e680000000200 */
[----:B------:R-:W0:Y:S04]  /*6310*/  LDSM.16.MT88.4 R172, [R252] ;  /* 0x00000000fcac783b */ /* 0x000e280000004200 */
[----:B------:R-:W0:Y:S04]  /*6320*/  LDSM.16.MT88.4 R24, [R11+0x400] ;  /* 0x000400000b18783b */ /* 0x000e280000004200 */
[----:B------:R-:W3:Y:S01]  /*6330*/  LDSM.16.MT88.4 R28, [R252+0x400] ;  /* 0x00040000fc1c783b */ /* 0x000ee20000004200 */
[----:B-----5:R-:W-:-:S03]  /*6340*/  LOP3.LUT R2, R10, 0x40, RZ, 0x3c, !PT ;  /* 0x000000400a027812 */ /* 0x020fc600078e3cff */
[----:B------:R-:W-:Y:S04]  /*6350*/  LDSM.16.MT88.4 R20, [R11+0x800] ;  /* 0x000800000b14783b */ /* 0x000fe80000004200 */
[----:B------:R-:W5:Y:S04]  /*6360*/  LDSM.16.M88.4 R164, [R2+0x8000] ;  /* 0x0080000002a4783b */ /* 0x000f680000000200 */
[----:B------:R-:W3:Y:S01]  /*6370*/  LDSM.16.MT88.4 R176, [R252+0x800] ;  /* 0x00080000fcb0783b */ /* 0x000ee20000004200 */
[-C--:B-1----:R-:W-:Y:S08]  /*6380*/  HMMA.16816.F32 R160, R160, R168.reuse, RZ ;  /* 0x000000a8a0a0723c */ /* 0x082ff000000018ff */
[----:B0-----:R-:W-:Y:S11]  /*6390*/  HMMA.16816.F32 R172, R172, R168, RZ ;  /* 0x000000a8acac723c */ /* 0x001ff600000018ff */
[----:B------:R-:W-:Y:S05]  /*63a0*/  @!UPT UIADD3 URZ, URZ, URZ, URZ ;  /* 0x0000003f3f3ff290 */ /* 0x000fea000fffe03f */
[-C--:B------:R-:W-:Y:S01]  /*63b0*/  HMMA.16816.F32 R24, R24, R170.reuse, R160 ;  /* 0x000000aa1818723c */ /* 0x080fe200000018a0 */
[----:B------:R-:W0:Y:S07]  /*63c0*/  LDSM.16.MT88.4 R160, [R11+0xc00] ;  /* 0x000c00000ba0783b */ /* 0x000e2e0000004200 */
[----:B---3--:R-:W-:Y:S01]  /*63d0*/  HMMA.16816.F32 R168, R28, R170, R172 ;  /* 0x000000aa1ca8723c */ /* 0x008fe200000018ac */
[----:B------:R-:W1:Y:S04]  /*63e0*/  LDSM.16.MT88.4 R28, [R252+0xc00] ;  /* 0x000c0000fc1c783b */ /* 0x000e680000004200 */
[----:B------:R-:W-:Y:S11]  /*63f0*/  LDSM.16.M88.4 R172, [R10+0x8080] ;  /* 0x008080000aac783b */ /* 0x000ff60000000200 */
[-C--:B-----5:R-:W-:Y:S01]  /*6400*/  HMMA.16816.F32 R20, R20, R164.reuse, R24 ;  /* 0x000000a41414723c */ /* 0x0a0fe20000001818 */
[----:B------:R-:W3:Y:S07]  /*6410*/  LDSM.16.MT88.4 R24, [R11+0x1000] ;  /* 0x001000000b18783b */ /* 0x000eee0000004200 */
[----:B------:R-:W-:Y:S01]  /*6420*/  HMMA.16816.F32 R176, R176, R164, R168 ;  /* 0x000000a4b0b0723c */ /* 0x000fe200000018a8 */
[----:B------:R-:W5:Y:S11]  /*6430*/  LDSM.16.MT88.4 R168, [R252+0x1000] ;  /* 0x00100000fca8783b */ /* 0x000f760000004200 */
[----:B------:R-:W-:Y:S04]  /*6440*/  @!UPT UIADD3 URZ, URZ, URZ, URZ ;  /* 0x0000003f3f3ff290 */ /* 0x000fe8000fffe03f */
[-C--:B0-----:R-:W-:Y:S01]  /*6450*/  HMMA.16816.F32 R160, R160, R166.reuse, R20 ;  /* 0x000000a6a0a0723c */ /* 0x081fe20000001814 */
[----:B------:R-:W0:Y:S07]  /*6460*/  LDSM.16.MT88.4 R20, [R11+0x1400] ;  /* 0x001400000b14783b */ /* 0x000e2e0000004200 */
[----:B-1----:R-:W-:Y:S01]  /*6470*/  HMMA.16816.F32 R164, R28, R166, R176 ;  /* 0x000000a61ca4723c */ /* 0x002fe200000018b0 */
[----:B------:R-:W1:Y:S04]  /*6480*/  LDSM.16.MT88.4 R28, [R252+0x1400] ;  /* 0x00140000fc1c783b */ /* 0x000e680000004200 */
[----:B------:R-:W-:Y:S11]  /*6490*/  LDSM.16.M88.4 R176, [R2+0x8080] ;  /* 0x0080800002b0783b */ /* 0x000ff60000000200 */
[-C--:B---3--:R-:W-:Y:S01]  /*64a0*/  HMMA.16816.F32 R24, R24, R172.reuse, R160 ;  /* 0x000000ac1818723c */ /* 0x088fe200000018a0 */
[----:B------:R-:W3:Y:S07]  /*64b0*/  LDSM.16.MT88.4 R160, [R11+0x1800] ;  /* 0x001800000ba0783b */ /* 0x000eee0000004200 */
[----:B-----5:R-:W-:Y:S01]  /*64c0*/  HMMA.16816.F32 R168, R168, R172, R164 ;  /* 0x000000aca8a8723c */ /* 0x020fe200000018a4 */
        /* <DEDUP_REMOVED lines=26> */
[----:B------:R-:W-:Y:S11]  /*6670*/  LDSM.16.MT88.4 R172, [R11+0x3000] ;  /* 0x003000000bac783b */ /* 0x000ff60000004200 */
[-C--:B---3--:R-:W-:Y:S01]  /*6680*/  HMMA.16816.F32 R24, R24, R28.reuse, R160 ;  /* 0x0000001c1818723c */ /* 0x088fe200000018a0 */
[----:B------:R-:W3:Y:S07]  /*6690*/  LDSM.16.M88.4 R160, [R10+0x8180] ;  /* 0x008180000aa0783b */ /* 0x000eee0000000200 */
        /* <DEDUP_REMOVED lines=87> */
[----:B------:R2:W-:Y:S11]  /*6c10*/  LDSM.16.M88.4 R168, [R2+0x8380] ;  /* 0x0083800002a8783b */ /* 0x0005f60000000200 */
[-C--:B---3--:R-:W-:Y:S01]  /*6c20*/  HMMA.16816.F32 R176, R176, R160.reuse, R164 ;  /* 0x000000a0b0b0723c */ /* 0x088fe200000018a4 */
[----:B------:R-:W3:Y:S04]  /*6c30*/  LDSM.16.MT88.4 R164, [R11+0x7800] ;  /* 0x007800000ba4783b */ /* 0x000ee80000004200 */
[----:B------:R-:W1:Y:S03]  /*6c40*/  S2R R3, SR_CTAID.X ;  /* 0x0000000000037919 */ /* 0x000e660000002500 */
[----:B-----5:R-:W-:Y:S01]  /*6c50*/  HMMA.16816.F32 R20, R24, R160, R20 ;  /* 0x000000a01814723c */ /* 0x020fe20000001814 */
[----:B------:R-:W5:Y:S01]  /*6c60*/  LDSM.16.MT88.4 R24, [R252+0x7800] ;  /* 0x00780000fc18783b */ /* 0x000f620000004200 */
[----:B------:R-:W-:-:S02]  /*6c70*/  LOP3.LUT R224, R222, 0x1c, RZ, 0xc0, !PT ;  /* 0x0000001cdee07812 */ /* 0x000fc400078ec0ff */
[C---:B------:R-:W-:Y:S02]  /*6c80*/  LOP3.LUT R4, R222.reuse, 0x3, RZ, 0xc0, !PT ;  /* 0x00000003de047812 */ /* 0x040fe400078ec0ff */
[----:B--2---:R-:W-:-:S10]  /*6c90*/  LOP3.LUT R2, R222, 0x20, RZ, 0xc0, !PT ;  /* 0x00000020de027812 */ /* 0x004fd400078ec0ff */
[----:B0-----:R-:W-:Y:S01]  /*6ca0*/  HMMA.16816.F32 R172, R172, R162, R176 ;  /* 0x000000a2acac723c */ /* 0x001fe200000018b0 */
[----:B------:R-:W0:Y:S01]  /*6cb0*/  LDSM.16.MT88.4 R176, [R11+0x7c00] ;  /* 0x007c00000bb0783b */ /* 0x000e220000004200 */
[----:B------:R-:W-:Y:S01]  /*6cc0*/  LOP3.LUT R222, R222, 0x1c, RZ, 0xc0, !PT ;  /* 0x0000001cdede7812 */ /* 0x000fe200078ec0ff */
[----:B-1----:R-:W-:-:S05]  /*6cd0*/  IMAD.SHL.U32 R3, R3, 0x20, RZ ;  /* 0x0000002003037824 */ /* 0x002fca00078e00ff */
[----:B------:R-:W-:Y:S01]  /*6ce0*/  HMMA.16816.F32 R20, R28, R162, R20 ;  /* 0x000000a21c14723c */ /* 0x000fe20000001814 */
[----:B------:R-:W1:Y:S01]  /*6cf0*/  LDSM.16.MT88.4 R28, [R252+0x7c00] ;  /* 0x007c0000fc1c783b */ /* 0x000e620000004200 */
[----:B------:R-:W-:Y:S02]  /*6d00*/  LEA.HI R3, R224, R3, RZ, 0x1e ;  /* 0x00000003e0037211 */ /* 0x000fe400078ff0ff */
[----:B------:R-:W-:Y:S02]  /*6d10*/  LEA.HI R224, R222, 0x8, RZ, 0x1e ;  /* 0x00000008dee07811 */ /* 0x000fe400078ff0ff */
[----:B------:R-:W2:Y:S10]  /*6d20*/  S2R R222, SR_TID.X ;  /* 0x0000000000de7919 */ /* 0x000eb40000002100 */
[----:B---3--:R-:W-:Y:S01]  /*6d30*/  HMMA.16816.F32 R164, R164, R168, R172 ;  /* 0x000000a8a4a4723c */ /* 0x008fe200000018ac */
[----:B------:R-:W3:Y:S01]  /*6d40*/  S2R R5, SR_CTAID.X ;  /* 0x0000000000057919 */ /* 0x000ee20000002500 */
[----:B------:R-:W-:Y:S01]  /*6d50*/  SHF.L.U32 R181, R181, 0x5, RZ ;  /* 0x00000005b5b57819 */ /* 0x000fe200000006ff */
[----:B------:R-:W-:-:S02]  /*6d60*/  IMAD.SHL.U32 R4, R4, 0x2, RZ ;  /* 0x0000000204047824 */ /* 0x000fc400078e00ff */
[----:B------:R-:W-:Y:S01]  /*6d70*/  IMAD.SHL.U32 R180, R180, 0x20, RZ ;  /* 0x00000020b4b47824 */ /* 0x000fe200078e00ff */
[----:B------:R-:W4:Y:S02]  /*6d80*/  LDL.64 R174, [R1+0x1c8] ;  /* 0x0001c80001ae7983 */ /* 0x000f240000100a00 */
[----:B-----5:R-:W-:Y:S01]  /*6d90*/  HMMA.16816.F32 R20, R24, R168, R20 ;  /* 0x000000a81814723c */ /* 0x020fe20000001814 */
[----:B--2---:R-:W-:Y:S01]  /*6da0*/  LOP3.LUT R222, R222, 0x1c, RZ, 0xc0, !PT ;  /* 0x0000001cdede7812 */ /* 0x004fe200078ec0ff */
[----:B------:R-:W2:Y:S03]  /*6db0*/  LDL.64 R172, [R1+0x1c0] ;  /* 0x0001c00001ac7983 */ /* 0x000ea60000100a00 */
[----:B------:R-:W-:Y:S01]  /*6dc0*/  LEA.HI R222, R222, 0x10, RZ, 0x1e ;  /* 0x00000010dede7811 */ /* 0x000fe200078ff0ff */
[----:B------:R-:W5:Y:S10]  /*6dd0*/  LDL.64 R168, [R1+0x1a0] ;  /* 0x0001a00001a87983 */ /* 0x000f740000100a00 */
[-C--:B0-----:R-:W-:Y:S01]  /*6de0*/  HMMA.16816.F32 R164, R176, R170.reuse, R164 ;  /* 0x000000aab0a4723c */ /* 0x081fe200000018a4 */
[----:B------:R-:W-:Y:S01]  /*6df0*/  IMAD.IADD R181, R181, 0x1, R222 ;  /* 0x00000001b5b57824 */ /* 0x000fe200078e02de */
[----:B------:R-:W-:Y:S01]  /*6e00*/  LEA.HI R2, R2, R4, RZ, 0x1e ;  /* 0x0000000402027211 */ /* 0x000fe200078ff0ff */
[----:B------:R-:W0:Y:S05]  /*6e10*/  S2R R222, SR_TID.X ;  /* 0x0000000000de7919 */ /* 0x000e2a0000002100 */
[----:B-1----:R-:W-:Y:S01]  /*6e20*/  HMMA.16816.F32 R20, R28, R170, R20 ;  /* 0x000000aa1c14723c */ /* 0x002fe20000001814 */
[----:B------:R-:W-:Y:S01]  /*6e30*/  IADD3 R2, P2, R2, UR4, RZ ;  /* 0x0000000402027c10 */ /* 0x000fe2000ff5e0ff */
[----:B---3--:R-:W-:Y:S01]  /*6e40*/  IMAD.SHL.U32 R5, R5, 0x20, RZ ;  /* 0x0000002005057824 */ /* 0x008fe200078e00ff */
[----:B------:R-:W3:Y:S02]  /*6e50*/  LDL.64 R170, [R1+0x1a8] ;  /* 0x0001a80001aa7983 */ /* 0x000ee40000100a00 */
[----:B------:R-:W-:-:S02]  /*6e60*/  IADD3.X R24, RZ, UR5, RZ, P2, !PT ;  /* 0x00000005ff187c10 */ /* 0x000fc400097fe4ff */
[CC--:B------:R-:W-:Y:S01]  /*6e70*/  ISETP.GT.U32.AND P3, PT, R2.reuse, R3.reuse, PT ;  /* 0x000000030200720c */ /* 0x0c0fe20003f64070 */
[----:B------:R-:W2:Y:S01]  /*6e80*/  LDL.64 R178, [R1+0x198] ;  /* 0x0001980001b27983 */ /* 0x000ea20000100a00 */
[----:B------:R-:W-:Y:S01]  /*6e90*/  ISETP.GE.U32.AND P2, PT, R2, R3, PT ;  /* 0x000000030200720c */ /* 0x000fe20003f46070 */
[----:B------:R-:W-:Y:S01]  /*6ea0*/  IMAD.IADD R5, R5, 0x1, R224 ;  /* 0x0000000105057824 */ /* 0x000fe200078e02e0 */
[C---:B------:R-:W-:Y:S01]  /*6eb0*/  ISETP.GT.U32.AND.EX P3, PT, R24.reuse, RZ, PT, P3 ;  /* 0x000000ff1800720c */ /* 0x040fe20003f64130 */
[----:B------:R-:W2:Y:S01]  /*6ec0*/  LDL.64 R176, [R1+0x190] ;  /* 0x0001900001b07983 */ /* 0x000ea20000100a00 */
[----:B------:R-:W-:-:S03]  /*6ed0*/  ISETP.GE.U32.AND.EX P2, PT, R24, RZ, PT, P2 ;  /* 0x000000ff1800720c */ /* 0x000fc60003f46120 */
[----:B------:R-:W-:Y:S02]  /*6ee0*/  FMUL R3, R164, c[0x0][0x188] ;  /* 0x00006200a4037a20 */ /* 0x000fe40000400000 */
[----:B------:R-:W-:Y:S01]  /*6ef0*/  FMUL R4, R165, c[0x0][0x188] ;  /* 0x00006200a5047a20 */ /* 0x000fe20000400000 */
[----:B0-----:R-:W-:Y:S01]  /*6f00*/  LOP3.LUT R222, R222, 0x1c, RZ, 0xc0, !PT ;  /* 0x0000001cdede7812 */ /* 0x001fe200078ec0ff */
[----:B------:R-:W-:Y:S01]  /*6f10*/  FMUL R8, R166, c[0x0][0x188] ;  /* 0x00006200a6087a20 */ /* 0x000fe20000400000 */
[-C--:B------:R-:W-:Y:S01]  /*6f20*/  ISETP.GT.U32.AND P4, PT, R2, R5.reuse, PT ;  /* 0x000000050200720c */ /* 0x080fe20003f84070 */
[----:B------:R-:W-:Y:S01]  /*6f30*/  FMUL R25, R167, c[0x0][0x188] ;  /* 0x00006200a7197a20 */ /* 0x000fe20000400000 */
[----:B------:R-:W-:Y:S01]  /*6f40*/  FSEL R3, R3, -INF , !P3 ;  /* 0xff80000003037808 */ /* 0x000fe20005800000 */
[----:B------:R-:W-:Y:S01]  /*6f50*/  FMUL R21, R21, c[0x0][0x188] ;  /* 0x0000620015157a20 */ /* 0x000fe20000400000 */
[----:B------:R-:W-:Y:S01]  /*6f60*/  FSEL R4, R4, -INF , !P2 ;  /* 0xff80000004047808 */ /* 0x000fe20005000000 */
[----:B------:R-:W-:Y:S01]  /*6f70*/  FMUL R22, R22, c[0x0][0x188] ;  /* 0x0000620016167a20 */ /* 0x000fe20000400000 */
[C---:B------:R-:W-:Y:S01]  /*6f80*/  ISETP.GE.U32.AND P3, PT, R2.reuse, R5, PT ;  /* 0x000000050200720c */ /* 0x040fe20003f66070 */
[----:B------:R-:W2:Y:S01]  /*6f90*/  LDL.64 R164, [R1+0x1b8] ;  /* 0x0001b80001a47983 */ /* 0x000ea20000100a00 */
[----:B------:R-:W-:-:S02]  /*6fa0*/  ISETP.GT.U32.AND P2, PT, R2, R181, PT ;  /* 0x000000b50200720c */ /* 0x000fc40003f44070 */
[----:B------:R-:W-:Y:S01]  /*6fb0*/  LEA.HI R222, R222, 0x18, RZ, 0x1e ;  /* 0x00000018dede7811 */ /* 0x000fe200078ff0ff */
[----:B------:R-:W-:Y:S01]  /*6fc0*/  FMUL R5, R20, c[0x0][0x188] ;  /* 0x0000620014057a20 */ /* 0x000fe20000400000 */
[C---:B------:R-:W-:Y:S01]  /*6fd0*/  ISETP.GT.U32.AND.EX P4, PT, R24.reuse, RZ, PT, P4 ;  /* 0x000000ff1800720c */ /* 0x040fe20003f84140 */
[----:B------:R-:W2:Y:S01]  /*6fe0*/  LDL.64 R166, [R1+0x188] ;  /* 0x0001880001a67983 */ /* 0x000ea20000100a00 */
[C---:B------:R-:W-:Y:S02]  /*6ff0*/  ISETP.GE.U32.AND.EX P3, PT, R24.reuse, RZ, PT, P3 ;  /* 0x000000ff1800720c */ /* 0x040fe40003f66130 */
[----:B------:R-:W-:Y:S02]  /*7000*/  ISETP.GT.U32.AND.EX P2, PT, R24, RZ, PT, P2 ;  /* 0x000000ff1800720c */ /* 0x000fe40003f44120 */
[----:B------:R-:W-:Y:S02]  /*7010*/  IADD3 R180, R180, R222, RZ ;  /* 0x000000deb4b47210 */ /* 0x000fe40007ffe0ff */
[----:B------:R-:W-:-:S02]  /*7020*/  FSEL R8, R8, -INF , !P4 ;  /* 0xff80000008087808 */ /* 0x000fc40006000000 */
[C---:B------:R-:W-:Y:S02]  /*7030*/  ISETP.GE.U32.AND P4, PT, R2.reuse, R181, PT ;  /* 0x000000b50200720c */ /* 0x040fe40003f86070 */
[----:B------:R-:W-:Y:S02]  /*7040*/  FSEL R25, R25, -INF , !P3 ;  /* 0xff80000019197808 */ /* 0x000fe40005800000 */
[----:B------:R-:W-:Y:S02]  /*7050*/  FSEL R5, R5, -INF , !P2 ;  /* 0xff80000005057808 */ /* 0x000fe40005000000 */
[CC--:B------:R-:W-:Y:S02]  /*7060*/  ISETP.GT.U32.AND P3, PT, R2.reuse, R180.reuse, PT ;  /* 0x000000b40200720c */ /* 0x0c0fe40003f64070 */
[----:B------:R-:W-:Y:S01]  /*7070*/  ISETP.GE.U32.AND P2, PT, R2, R180, PT ;  /* 0x000000b40200720c */ /* 0x000fe20003f46070 */
[----:B------:R-:W-:Y:S01]  /*7080*/  FMUL R20, R23, c[0x0][0x188] ;  /* 0x0000620017147a20 */ /* 0x000fe20000400000 */
[----:B------:R-:W-:-:S02]  /*7090*/  ISETP.GE.U32.AND.EX P4, PT, R24, RZ, PT, P4 ;  /* 0x000000ff1800720c */ /* 0x000fc40003f86140 */
[----:B------:R-:W-:Y:S01]  /*70a0*/  FMNMX R29, R3, R4, !PT ;  /* 0x00000004031d7209 */ /* 0x000fe20007800000 */
[----:B------:R-:W0:Y:S01]  /*70b0*/  S2R R222, SR_TID.X ;  /* 0x0000000000de7919 */ /* 0x000e220000002100 */
[C---:B------:R-:W-:Y:S02]  /*70c0*/  ISETP.GT.U32.AND.EX P3, PT, R24.reuse, RZ, PT, P3 ;  /* 0x000000ff1800720c */ /* 0x040fe40003f64130 */
[----:B------:R-:W-:Y:S01]  /*70d0*/  ISETP.GE.U32.AND.EX P2, PT, R24, RZ, PT, P2 ;  /* 0x000000ff1800720c */ /* 0x000fe20003f46120 */
[----:B------:R-:W2:Y:S01]  /*70e0*/  LDL.64 R180, [R1+0x1b0] ;  /* 0x0001b00001b47983 */ /* 0x000ea20000100a00 */
[----:B------:R-:W-:Y:S02]  /*70f0*/  FSEL R24, R21, -INF , !P4 ;  /* 0xff80000015187808 */ /* 0x000fe40006000000 */
[----:B------:R-:W-:Y:S02]  /*7100*/  FSEL R21, R22, -INF , !P3 ;  /* 0xff80000016157808 */ /* 0x000fe40005800000 */
[----:B------:R-:W-:-:S02]  /*7110*/  FSEL R20, R20, -INF , !P2 ;  /* 0xff80000014147808 */ /* 0x000fc40005000000 */
[----:B------:R-:W-:Y:S02]  /*7120*/  FMNMX R27, R8, R25, !PT ;  /* 0x00000019081b7209 */ /* 0x000fe40007800000 */
[----:B------:R-:W-:Y:S02]  /*7130*/  FMNMX R26, R5, R24, !PT ;  /* 0x00000018051a7209 */ /* 0x000fe40007800000 */
[----:B------:R-:W-:Y:S01]  /*7140*/  FMNMX R23, R21, R20, !PT ;  /* 0x0000001415177209 */ /* 0x000fe20007800000 */
[----:B------:R-:W1:Y:S04]  /*7150*/  SHFL.BFLY PT, R30, R29, 0x2, 0x1f ;  /* 0x0c401f001d1e7f89 */ /* 0x000e6800000e0000 */
[----:B------:R-:W0:Y:S04]  /*7160*/  SHFL.BFLY PT, R28, R27, 0x2, 0x1f ;  /* 0x0c401f001b1c7f89 */ /* 0x000e2800000e0000 */
[----:B------:R-:W0:Y:S04]  /*7170*/  SHFL.BFLY PT, R2, R26, 0x2, 0x1f ;  /* 0x0c401f001a027f89 */ /* 0x000e2800000e0000 */
[----:B------:R-:W0:Y:S01]  /*7180*/  SHFL.BFLY PT, R22, R23, 0x2, 0x1f ;  /* 0x0c401f0017167f89 */ /* 0x000e2200000e0000 */
[----:B-1----:R-:W-:-:S02]  /*7190*/  FMNMX R30, R29, R30, !PT ;  /* 0x0000001e1d1e7209 */ /* 0x002fc40007800000 */
[----:B0-----:R-:W-:-:S03]  /*71a0*/  FMNMX R28, R27, R28, !PT ;  /* 0x0000001c1b1c7209 */ /* 0x001fc60007800000 */
[----:B------:R-:W0:Y:S01]  /*71b0*/  SHFL.BFLY PT, R29, R30, 0x1, 0x1f ;  /* 0x0c201f001e1d7f89 */ /* 0x000e2200000e0000 */
[----:B------:R-:W-:-:S03]  /*71c0*/  FMNMX R2, R26, R2, !PT ;  /* 0x000000021a027209 */ /* 0x000fc60007800000 */
[----:B------:R-:W1:Y:S01]  /*71d0*/  SHFL.BFLY PT, R27, R28, 0x1, 0x1f ;  /* 0x0c201f001c1b7f89 */ /* 0x000e6200000e0000 */
[----:B------:R-:W-:-:S03]  /*71e0*/  FMNMX R26, R23, R22, !PT ;  /* 0x00000016171a7209 */ /* 0x000fc60007800000 */
[----:B------:R-:W1:Y:S04]  /*71f0*/  SHFL.BFLY PT, R23, R2, 0x1, 0x1f ;  /* 0x0c201f0002177f89 */ /* 0x000e6800000e0000 */
[----:B------:R-:W1:Y:S01]  /*7200*/  SHFL.BFLY PT, R22, R26, 0x1, 0x1f ;  /* 0x0c201f001a167f89 */ /* 0x000e6200000e0000 */
[----:B0-----:R-:W-:-:S03]  /*7210*/  FMNMX R29, R30, R29, !PT ;  /* 0x0000001d1e1d7209 */ /* 0x001fc60007800000 */
[----:B------:R-:W-:Y:S01]  /*7220*/  BAR.SYNC.DEFER_BLOCKING 0x0 ;  /* 0x0000000000007b1d */ /* 0x000fe20000010000 */
[----:B-1----:R-:W-:Y:S02]  /*7230*/  FMNMX R27, R28, R27, !PT ;  /* 0x0000001b1c1b7209 */ /* 0x002fe40007800000 */
[----:B------:R-:W-:Y:S02]  /*7240*/  FMNMX R23, R2, R23, !PT ;  /* 0x0000001702177209 */ /* 0x000fe40007800000 */
[----:B------:R-:W-:Y:S01]  /*7250*/  FMNMX R22, R26, R22, !PT ;  /* 0x000000161a167209 */ /* 0x000fe20007800000 */
[----:B------:R-:W-:Y:S04]  /*7260*/  @P0 STS [R227+0x8000], R29 ;  /* 0x0080001de3000388 */ /* 0x000fe80000000800 */
[----:B------:R-:W-:Y:S04]  /*7270*/  @P0 STS [R225+0x8000], R27 ;  /* 0x0080001be1000388 */ /* 0x000fe80000000800 */
[----:B------:R-:W-:Y:S04]  /*7280*/  @P0 STS [R223+0x8000], R23 ;  /* 0x00800017df000388 */ /* 0x000fe80000000800 */
[----:B------:R-:W-:Y:S04]  /*7290*/  @P0 STS [R221+0x8000], R22 ;  /* 0x00800016dd000388 */ /* 0x000fe80000000800 */
[----:B------:R-:W-:Y:S06]  /*72a0*/  BAR.SYNC.DEFER_BLOCKING 0x0 ;  /* 0x0000000000007b1d */ /* 0x000fec0000010000 */
[----:B------:R-:W0:Y:S04]  /*72b0*/  @!P6 LDS R16, [R249.X4+0x8000] ;  /* 0x00800000f910e984 */ /* 0x000e280000004800 */
[----:B0-----:R-:W0:Y:S01]  /*72c0*/  SHFL.BFLY PT, R2, R16, 0x1, 0x1f ;  /* 0x0c201f0010027f89 */ /* 0x001e2200000e0000 */
[----:B------:R-:W-:-:S02]  /*72d0*/  LOP3.LUT R222, R222, 0x1c, RZ, 0xc0, !PT ;  /* 0x0000001cdede7812 */ /* 0x000fc400078ec0ff */
[----:B0-----:R-:W-:-:S05]  /*72e0*/  FMNMX R2, R16, R2, !PT ;  /* 0x0000000210027209 */ /* 0x001fca0007800000 */
[----:B------:R-:W-:Y:S01]  /*72f0*/  @P1 STS [R249.X4+0x8000], R2 ;  /* 0x00800002f9001388 */ /* 0x000fe20000004800 */
[----:B------:R-:W-:-:S03]  /*7300*/  IMAD.SHL.U32 R162, R222, 0x2, RZ ;  /* 0x00000002dea27824 */ /* 0x000fc600078e00ff */
[----:B------:R-:W-:Y:S01]  /*7310*/  BAR.SYNC.DEFER_BLOCKING 0x0 ;  /* 0x0000000000007b1d */ /* 0x000fe20000010000 */
[C---:B------:R-:W-:Y:S02]  /*7320*/  LEA.HI R161, R222.reuse, 0x8, RZ, 0x1e ;  /* 0x00000008dea17811 */ /* 0x040fe400078ff0ff */
[----:B------:R-:W-:-:S03]  /*7330*/  LEA.HI R160, R222, 0x10, RZ, 0x1e ;  /* 0x00000010dea07811 */ /* 0x000fc600078ff0ff */
[----:B------:R-:W0:Y:S04]  /*7340*/  LDS R2, [R162+0x8000] ;  /* 0x00800000a2027984 */ /* 0x000e280000000800 */
[----:B------:R-:W1:Y:S01]  /*7350*/  LDS R23, [R161.X8+0x8000] ;  /* 0x00800000a1177984 */ /* 0x000e620000008800 */
[----:B------:R-:W-:-:S03]  /*7360*/  LEA.HI R31, R222, 0x18, RZ, 0x1e ;  /* 0x00000018de1f7811 */ /* 0x000fc600078ff0ff */
[----:B------:R-:W2:Y:S04]  /*7370*/  LDS R22, [R160.X8+0x8000] ;  /* 0x00800000a0167984 */ /* 0x000ea80000008800 */
[----:B------:R-:W2:Y:S01]  /*7380*/  LDS R26, [R31.X8+0x8000] ;  /* 0x008000001f1a7984 */ /* 0x000ea20000008800 */
[----:B0-----:R-:W-:-:S05]  /*7390*/  FMNMX R2, R2, R19, !PT ;  /* 0x0000001302027209 */ /* 0x001fca0007800000 */
[--C-:B------:R-:W-:Y:S01]  /*73a0*/  FADD R27, R3, -R2.reuse ;  /* 0x80000002031b7221 */ /* 0x100fe20000000000 */
[----:B-1----:R-:W-:Y:S01]  /*73b0*/  FMNMX R3, R23, R6, !PT ;  /* 0x0000000617037209 */ /* 0x002fe20007800000 */
[----:B------:R-:W-:Y:S02]  /*73c0*/  FADD R4, R4, -R2 ;  /* 0x8000000204047221 */ /* 0x000fe40000000000 */
[----:B------:R-:W-:Y:S02]  /*73d0*/  FMUL R23, R27, 1.4426950216293334961 ;  /* 0x3fb8aa3b1b177820 */ /* 0x000fe40000400000 */
[----:B------:R-:W-:Y:S02]  /*73e0*/  FMUL R4, R4, 1.4426950216293334961 ;  /* 0x3fb8aa3b04047820 */ /* 0x000fe40000400000 */
[----:B------:R-:W-:Y:S02]  /*73f0*/  FADD R27, R8, -R3 ;  /* 0x80000003081b7221 */ /* 0x000fe40000000000 */
[----:B------:R0:W-:Y:S02]  /*7400*/  MUFU.EX2 R8, R4 ;  /* 0x0000000400087308 */ /* 0x0001e40000000800 */
[----:B0-----:R-:W-:-:S02]  /*7410*/  FMUL R4, R27, 1.4426950216293334961 ;  /* 0x3fb8aa3b1b047820 */ /* 0x001fc40000400000 */
[----:B------:R-:W-:-:S04]  /*7420*/  FADD R27, R25, -R3 ;  /* 0x80000003191b7221 */ /* 0x000fc80000000000 */
[----:B------:R2:W-:Y:S02]  /*7430*/  MUFU.EX2 R25, R4 ;  /* 0x0000000400197308 */ /* 0x0005e40000000800 */
[----:B--2---:R-:W-:Y:S01]  /*7440*/  FMNMX R4, R22, R18, !PT ;  /* 0x0000001216047209 */ /* 0x004fe20007800000 */
[----:B------:R-:W-:-:S04]  /*7450*/  FMUL R22, R27, 1.4426950216293334961 ;  /* 0x3fb8aa3b1b167820 */ /* 0x000fc80000400000 */
[--C-:B------:R-:W-:Y:S01]  /*7460*/  FADD R27, R5, -R4.reuse ;  /* 0x80000004051b7221 */ /* 0x100fe20000000000 */
[----:B------:R-:W-:Y:S01]  /*7470*/  FMNMX R5, R26, R7, !PT ;  /* 0x000000071a057209 */ /* 0x000fe20007800000 */
[----:B------:R-:W-:Y:S02]  /*7480*/  FADD R26, R24, -R4 ;  /* 0x80000004181a7221 */ /* 0x000fe40000000000 */
[----:B------:R-:W-:Y:S02]  /*7490*/  FMUL R27, R27, 1.4426950216293334961 ;  /* 0x3fb8aa3b1b1b7820 */ /* 0x000fe40000400000 */
[----:B------:R-:W-:Y:S02]  /*74a0*/  FMUL R26, R26, 1.4426950216293334961 ;  /* 0x3fb8aa3b1a1a7820 */ /* 0x000fe40000400000 */
[----:B------:R0:W-:Y:S01]  /*74b0*/  MUFU.EX2 R24, R27 ;  /* 0x0000001b00187308 */ /* 0x0001e20000000800 */
[----:B------:R-:W-:-:S04]  /*74c0*/  FADD R20, R20, -R5 ;  /* 0x8000000514147221 */ /* 0x000fc80000000000 */
[----:B------:R-:W-:Y:S02]  /*74d0*/  FMUL R20, R20, 1.4426950216293334961 ;  /* 0x3fb8aa3b14147820 */ /* 0x000fe40000400000 */
[----:B0-----:R-:W-:Y:S02]  /*74e0*/  FADD R27, R21, -R5 ;  /* 0x80000005151b7221 */ /* 0x001fe40000000000 */
[----:B------:R0:W-:Y:S02]  /*74f0*/  MUFU.EX2 R21, R26 ;  /* 0x0000001a00157308 */ /* 0x0001e40000000800 */
[----:B0-----:R-:W-:-:S06]  /*7500*/  FMUL R26, R27, 1.4426950216293334961 ;  /* 0x3fb8aa3b1b1a7820 */ /* 0x001fcc0000400000 */
[----:B------:R-:W0:Y:S08]  /*7510*/  MUFU.EX2 R23, R23 ;  /* 0x0000001700177308 */ /* 0x000e300000000800 */
[----:B------:R-:W1:Y:S08]  /*7520*/  MUFU.EX2 R22, R22 ;  /* 0x0000001600167308 */ /* 0x000e700000000800 */
[----:B------:R-:W-:Y:S08]  /*7530*/  MUFU.EX2 R26, R26 ;  /* 0x0000001a001a7308 */ /* 0x000ff00000000800 */
[----:B------:R-:W2:Y:S01]  /*7540*/  MUFU.EX2 R20, R20 ;  /* 0x0000001400147308 */ /* 0x000ea20000000800 */
[----:B0-----:R-:W-:-:S02]  /*7550*/  FADD R31, R23, R8 ;  /* 0x00000008171f7221 */ /* 0x001fc40000000000 */
[----:B-1----:R-:W-:Y:S02]  /*7560*/  FADD R160, R25, R22 ;  /* 0x0000001619a07221 */ /* 0x002fe40000000000 */
[----:B------:R-:W-:Y:S01]  /*7570*/  FADD R29, R24, R21 ;  /* 0x00000015181d7221 */ /* 0x000fe20000000000 */
[----:B------:R-:W0:Y:S04]  /*7580*/  SHFL.BFLY PT, R161, R31, 0x2, 0x1f ;  /* 0x0c401f001fa17f89 */ /* 0x000e2800000e0000 */
[----:B------:R-:W1:Y:S01]  /*7590*/  SHFL.BFLY PT, R162, R160, 0x2, 0x1f ;  /* 0x0c401f00a0a27f89 */ /* 0x000e6200000e0000 */
[----:B--2---:R-:W-:-:S03]  /*75a0*/  FADD R28, R26, R20 ;  /* 0x000000141a1c7221 */ /* 0x004fc60000000000 */
[----:B------:R-:W2:Y:S04]  /*75b0*/  SHFL.BFLY PT, R30, R29, 0x2, 0x1f ;  /* 0x0c401f001d1e7f89 */ /* 0x000ea800000e0000 */
[----:B------:R-:W3:Y:S01]  /*75c0*/  SHFL.BFLY PT, R27, R28, 0x2, 0x1f ;  /* 0x0c401f001c1b7f89 */ /* 0x000ee200000e0000 */
[----:B0-----:R-:W-:Y:S02]  /*75d0*/  FADD R161, R31, R161 ;  /* 0x000000a11fa17221 */ /* 0x001fe40000000000 */
[----:B-1----:R-:W-:Y:S02]  /*75e0*/  FADD R162, R160, R162 ;  /* 0x000000a2a0a27221 */ /* 0x002fe40000000000 */
[----:B--2---:R-:W-:-:S03]  /*75f0*/  FADD R30, R29, R30 ;  /* 0x0000001e1d1e7221 */ /* 0x004fc60000000000 */
[----:B------:R-:W0:Y:S01]  /*7600*/  SHFL.BFLY PT, R29, R162, 0x1, 0x1f ;  /* 0x0c201f00a21d7f89 */ /* 0x000e2200000e0000 */
[----:B---3--:R-:W-:-:S03]  /*7610*/  FADD R27, R28, R27 ;  /* 0x0000001b1c1b7221 */ /* 0x008fc60000000000 */
[----:B------:R-:W1:Y:S04]  /*7620*/  SHFL.BFLY PT, R28, R161, 0x1, 0x1f ;  /* 0x0c201f00a11c7f89 */ /* 0x000e6800000e0000 */
[----:B------:R-:W2:Y:S01]  /*7630*/  SHFL.BFLY PT, R31, R30, 0x1, 0x1f ;  /* 0x0c201f001e1f7f89 */ /* 0x000ea200000e0000 */
[----:B0-----:R-:W-:Y:S02]  /*7640*/  FADD R29, R162, R29 ;  /* 0x0000001da21d7221 */ /* 0x001fe40000000000 */
[----:B-1----:R-:W-:Y:S01]  /*7650*/  FADD R28, R161, R28 ;  /* 0x0000001ca11c7221 */ /* 0x002fe20000000000 */
[----:B------:R-:W-:Y:S01]  /*7660*/  BAR.SYNC.DEFER_BLOCKING 0x0 ;  /* 0x0000000000007b1d */ /* 0x000fe20000010000 */
[----:B--2---:R-:W-:-:S05]  /*7670*/  FADD R31, R30, R31 ;  /* 0x0000001f1e1f7221 */ /* 0x004fca0000000000 */
[----:B------:R-:W-:Y:S04]  /*7680*/  @P0 STS [R227+0x8000], R28 ;  /* 0x0080001ce3000388 */ /* 0x000fe80000000800 */
[----:B------:R-:W-:Y:S04]  /*7690*/  @P0 STS [R225+0x8000], R29 ;  /* 0x0080001de1000388 */ /* 0x000fe80000000800 */
[----:B------:R4:W-:Y:S02]  /*76a0*/  @P0 STS [R223+0x8000], R31 ;  /* 0x0080001fdf000388 */ /* 0x0009e40000000800 */
[----:B----4-:R-:W-:-:S02]  /*76b0*/  IMAD.WIDE R30, R14, 0x2, R174 ;  /* 0x000000020e1e7825 */ /* 0x010fc400078e02ae */
[----:B------:R-:W2:Y:S04]  /*76c0*/  LDL.64 R174, [R1+0x170] ;  /* 0x0001700001ae7983 */ /* 0x000ea80000100a00 */
[----:B------:R-:W0:Y:S02]  /*76d0*/  SHFL.BFLY PT, R160, R27, 0x1, 0x1f ;  /* 0x0c201f001ba07f89 */ /* 0x000e2400000e0000 */
[----:B0-----:R-:W-:-:S05]  /*76e0*/  FADD R160, R27, R160 ;  /* 0x000000a01ba07221 */ /* 0x001fca0000000000 */
[----:B------:R-:W-:Y:S04]  /*76f0*/  @P0 STS [R221+0x8000], R160 ;  /* 0x008000a0dd000388 */ /* 0x000fe80000000800 */
[----:B------:R-:W-:Y:S06]  /*7700*/  BAR.SYNC.DEFER_BLOCKING 0x0 ;  /* 0x0000000000007b1d */ /* 0x000fec0000010000 */
[----:B------:R-:W0:Y:S04]  /*7710*/  @!P6 LDS R17, [R249.X4+0x8000] ;  /* 0x00800000f911e984 */ /* 0x000e280000004800 */
[----:B0-----:R-:W0:Y:S02]  /*7720*/  SHFL.BFLY PT, R27, R17, 0x1, 0x1f ;  /* 0x0c201f00111b7f89 */ /* 0x001e2400000e0000 */
[----:B0-----:R-:W-:-:S05]  /*7730*/  FADD R27, R17, R27 ;  /* 0x0000001b111b7221 */ /* 0x001fca0000000000 */
[----:B------:R0:W-:Y:S04]  /*7740*/  @P1 STS [R249.X4+0x8000], R27 ;  /* 0x0080001bf9001388 */ /* 0x0001e80000004800 */
[----:B------:R-:W-:Y:S01]  /*7750*/  BAR.SYNC.DEFER_BLOCKING 0x0 ;  /* 0x0000000000007b1d */ /* 0x000fe20000010000 */
[----:B------:R-:W-:-:S04]  /*7760*/  IMAD.WIDE R28, R14, 0x2, R172 ;  /* 0x000000020e1c7825 */ /* 0x000fc800078e02ac */
[C---:B------:R-:W-:Y:S01]  /*7770*/  IMAD.WIDE R162, R14.reuse, 0x2, R180 ;  /* 0x000000020ea27825 */ /* 0x040fe200078e02b4 */
[----:B------:R-:W3:Y:S04]  /*7780*/  LDL.64 R172, [R1+0x168] ;  /* 0x0001680001ac7983 */ /* 0x000ee80000100a00 */
[----:B------:R-:W4:Y:S01]  /*7790*/  LDL.64 R180, [R1+0x150] ;  /* 0x0001500001b47983 */ /* 0x000f220000100a00 */
[----:B------:R-:W-:-:S03]  /*77a0*/  IMAD.WIDE R160, R14, 0x2, R170 ;  /* 0x000000020ea07825 */ /* 0x000fc600078e02aa */
[----:B------:R-:W3:Y:S01]  /*77b0*/  LDL.64 R170, [R1+0x158] ;  /* 0x0001580001aa7983 */ /* 0x000ee20000100a00 */
[----:B------:R-:W-:-:S03]  /*77c0*/  IMAD.WIDE R164, R14, 0x2, R164 ;  /* 0x000000020ea47825 */ /* 0x000fc600078e02a4 */
[----:B------:R5:W3:Y:S04]  /*77d0*/  LDG.E.U16 R203, [R28.64] ;  /* 0x000000061ccb7981 */ /* 0x000ae8000c1e1500 */
[----:B------:R1:W3:Y:S04]  /*77e0*/  LDG.E.U16 R205, [R30.64] ;  /* 0x000000061ecd7981 */ /* 0x0002e8000c1e1500 */
[----:B------:R2:W3:Y:S01]  /*77f0*/  LDG.E.U16 R199, [R162.64] ;  /* 0x00000006a2c77981 */ /* 0x0004e2000c1e1500 */
[----:B-----5:R-:W-:-:S03]  /*7800*/  IMAD.WIDE R28, R14, 0x2, R168 ;  /* 0x000000020e1c7825 */ /* 0x020fc600078e02a8 */
[----:B------:R-:W5:Y:S01]  /*7810*/  LDL.64 R168, [R1+0x148] ;  /* 0x0001480001a87983 */ /* 0x000f620000100a00 */
[----:B-1----:R-:W-:-:S03]  /*7820*/  IMAD.WIDE R30, R14, 0x2, R178 ;  /* 0x000000020e1e7825 */ /* 0x002fc600078e02b2 */
[----:B------:R-:W5:Y:S04]  /*7830*/  LDL.64 R178, [R1+0x140] ;  /* 0x0001400001b27983 */ /* 0x000f680000100a00 */
[----:B------:R1:W5:Y:S04]  /*7840*/  LDG.E.U16 R201, [R164.64] ;  /* 0x00000006a4c97981 */ /* 0x000368000c1e1500 */
[----:B------:R1:W5:Y:S01]  /*7850*/  LDG.E.U16 R28, [R28.64] ;  /* 0x000000061c1c7981 */ /* 0x000362000c1e1500 */
[----:B------:R-:W-:-:S03]  /*7860*/  IMAD.WIDE R166, R14, 0x2, R166 ;  /* 0x000000020ea67825 */ /* 0x000fc600078e02a6 */
[----:B0-----:R0:W5:Y:S01]  /*7870*/  LDG.E.U16 R27, [R160.64] ;  /* 0x00000006a01b7981 */ /* 0x001162000c1e1500 */
[----:B-1----:R-:W-:-:S03]  /*7880*/  IMAD.WIDE R164, R14, 0x2, R192 ;  /* 0x000000020ea47825 */ /* 0x002fc600078e02c0 */
[----:B------:R-:W5:Y:S04]  /*7890*/  LDL.64 R192, [R1+0x120] ;  /* 0x0001200001c07983 */ /* 0x000f680000100a00 */
[----:B------:R1:W5:Y:S01]  /*78a0*/  LDG.E.U16 R29, [R30.64] ;  /* 0x000000061e1d7981 */ /* 0x000362000c1e1500 */
[----:B--2---:R-:W-:-:S03]  /*78b0*/  IMAD.WIDE R162, R14, 0x2, R174 ;  /* 0x000000020ea27825 */ /* 0x004fc600078e02ae */
[----:B------:R-:W2:Y:S01]  /*78c0*/  LDL.64 R174, [R1+0x128] ;  /* 0x0001280001ae7983 */ /* 0x000ea20000100a00 */
[----:B-1----:R-:W-:-:S03]  /*78d0*/  IMAD.WIDE R30, R14, 0x2, R176 ;  /* 0x000000020e1e7825 */ /* 0x002fc600078e02b0 */
[----:B------:R-:W2:Y:S01]  /*78e0*/  LDL.64 R176, [R1+0x138] ;  /* 0x0001380001b07983 */ /* 0x000ea20000100a00 */
[----:B0-----:R-:W-:-:S03]  /*78f0*/  IMAD.WIDE R160, R14, 0x2, R194 ;  /* 0x000000020ea07825 */ /* 0x001fc600078e02c2 */
[----:B------:R0:W2:Y:S04]  /*7900*/  LDG.E.U16 R30, [R30.64] ;  /* 0x000000061e1e7981 */ /* 0x0000a8000c1e1500 */
[----:B------:R1:W2:Y:S04]  /*7910*/  LDG.E.U16 R160, [R160.64] ;  /* 0x00000006a0a07981 */ /* 0x0002a8000c1e1500 */
[----:B------:R-:W2:Y:S04]  /*7920*/  LDL.64 R194, [R1+0x100] ;  /* 0x0001000001c27983 */ /* 0x000ea80000100a00 */
[----:B0-----:R4:W2:Y:S04]  /*7930*/  LDG.E.U16 R31, [R166.64] ;  /* 0x00000006a61f7981 */ /* 0x0018a8000c1e1500 */
[----:B-1----:R0:W2:Y:S04]  /*7940*/  LDG.E.U16 R161, [R164.64] ;  /* 0x00000006a4a17981 */ /* 0x0020a8000c1e1500 */
[----:B------:R1:W2:Y:S01]  /*7950*/  LDG.E.U16 R162, [R162.64] ;  /* 0x00000006a2a27981 */ /* 0x0002a2000c1e1500 */
[----:B0-----:R-:W-:-:S03]  /*7960*/  IMAD.WIDE R164, R14, 0x2, R182 ;  /* 0x000000020ea47825 */ /* 0x001fc600078e02b6 */
[----:B------:R-:W2:Y:S04]  /*7970*/  LDL.64 R182, [R1+0x118] ;  /* 0x0001180001b67983 */ /* 0x000ea80000100a00 */
[----:B------:R0:W2:Y:S01]  /*7980*/  LDG.E.U16 R164, [R164.64] ;  /* 0x00000006a4a47981 */ /* 0x0000a2000c1e1500 */
[----:B----4-:R-:W-:-:S03]  /*7990*/  IMAD.WIDE R166, R14, 0x2, R180 ;  /* 0x000000020ea67825 */ /* 0x010fc600078e02b4 */
[----:B------:R-:W4:Y:S01]  /*79a0*/  LDL.64 R180, [R1+0x108] ;  /* 0x0001080001b47983 */ /* 0x000f220000100a00 */
[----:B---3--:R-:W-:-:S03]  /*79b0*/  IMAD.WIDE R170, R14, 0x2, R170 ;  /* 0x000000020eaa7825 */ /* 0x008fc600078e02aa */
[----:B------:R3:W4:Y:S01]  /*79c0*/  LDG.E.U16 R166, [R166.64] ;  /* 0x00000006a6a67981 */ /* 0x000722000c1e1500 */
[----:B------:R-:W-:-:S03]  /*79d0*/  IMAD.WIDE R172, R14, 0x2, R172 ;  /* 0x000000020eac7825 */ /* 0x000fc600078e02ac */
[----:B0-----:R0:W4:Y:S04]  /*79e0*/  LDG.E.U16 R165, [R170.64] ;  /* 0x00000006aaa57981 */ /* 0x001128000c1e1500 */
[----:B-1----:R1:W4:Y:S01]  /*79f0*/  LDG.E.U16 R163, [R172.64] ;  /* 0x00000006aca37981 */ /* 0x002322000c1e1500 */
[----:B-----5:R-:W-:-:S05]  /*7a00*/  IMAD.WIDE R168, R14, 0x2, R168 ;  /* 0x000000020ea87825 */ /* 0x020fca00078e02a8 */
[----:B---3--:R3:W5:Y:S01]  /*7a10*/  LDG.E.U16 R167, [R168.64] ;  /* 0x00000006a8a77981 */ /* 0x008762000c1e1500 */
[----:B0-----:R-:W-:-:S03]  /*7a20*/  IMAD.WIDE R170, R14, 0x2, R196 ;  /* 0x000000020eaa7825 */ /* 0x001fc600078e02c4 */
[----:B------:R-:W5:Y:S04]  /*7a30*/  LDL.64 R196, [R1+0xd8] ;  /* 0x0000d80001c47983 */ /* 0x000f680000100a00 */
[----:B------:R0:W5:Y:S01]  /*7a40*/  LDG.E.U16 R170, [R170.64] ;  /* 0x00000006aaaa7981 */ /* 0x000162000c1e1500 */
[----:B---3--:R-:W-:-:S03]  /*7a50*/  IMAD.WIDE R168, R14, 0x2, R178 ;  /* 0x000000020ea87825 */ /* 0x008fc600078e02b2 */
[----:B------:R-:W3:Y:S01]  /*7a60*/  LDL.64 R178, [R1+0xf8] ;  /* 0x0000f80001b27983 */ /* 0x000ee20000100a00 */
[----:B-1----:R-:W-:-:S03]  /*7a70*/  IMAD.WIDE R172, R14, 0x2, R192 ;  /* 0x000000020eac7825 */ /* 0x002fc600078e02c0 */
[----:B------:R1:W3:Y:S04]  /*7a80*/  LDG.E.U16 R168, [R168.64] ;  /* 0x00000006a8a87981 */ /* 0x0002e8000c1e1500 */
[----:B------:R-:W3:Y:S04]  /*7a90*/  LDL.64 R192, [R1+0xe8] ;  /* 0x0000e80001c07983 */ /* 0x000ee80000100a00 */
[----:B------:R0:W3:Y:S01]  /*7aa0*/  LDG.E.U16 R172, [R172.64] ;  /* 0x00000006acac7981 */ /* 0x0000e2000c1e1500 */
[----:B--2---:R-:W-:-:S05]  /*7ab0*/  IMAD.WIDE R174, R14, 0x2, R174 ;  /* 0x000000020eae7825 */ /* 0x004fca00078e02ae */
[----:B0-----:R0:W2:Y:S02]  /*7ac0*/  LDG.E.U16 R171, [R174.64] ;  /* 0x00000006aeab7981 */ /* 0x0010a4000c1e1500 */
[C---:B0-----:R-:W-:Y:S02]  /*7ad0*/  IMAD.WIDE R174, R14.reuse, 0x2, R206 ;  /* 0x000000020eae7825 */ /* 0x041fe400078e02ce */
[----:B------:R-:W2:Y:S02]  /*7ae0*/  LDL.64 R206, [R1+0xd0] ;  /* 0x0000d00001ce7983 */ /* 0x000ea40000100a00 */
[C---:B------:R-:W-:Y:S02]  /*7af0*/  IMAD.WIDE R176, R14.reuse, 0x2, R176 ;  /* 0x000000020eb07825 */ /* 0x040fe400078e02b0 */
[----:B------:R0:W2:Y:S04]  /*7b00*/  LDG.E.U16 R174, [R174.64] ;  /* 0x00000006aeae7981 */ /* 0x0000a8000c1e1500 */
[----:B-1----:R1:W2:Y:S02]  /*7b10*/  LDG.E.U16 R169, [R176.64] ;  /* 0x00000006b0a97981 */ /* 0x0022a4000c1e1500 */
[----:B-1----:R-:W-:-:S02]  /*7b20*/  IMAD.WIDE R176, R14, 0x2, R194 ;  /* 0x000000020eb07825 */ /* 0x002fc400078e02c2 */
[----:B------:R-:W2:Y:S02]  /*7b30*/  LDL.64 R194, [R1+0xc8] ;  /* 0x0000c80001c27983 */ /* 0x000ea40000100a00 */
[C---:B------:R-:W-:Y:S02]  /*7b40*/  IMAD.WIDE R182, R14.reuse, 0x2, R182 ;  /* 0x000000020eb67825 */ /* 0x040fe400078e02b6 */
[----:B------:R1:W2:Y:S04]  /*7b50*/  LDG.E.U16 R176, [R176.64] ;  /* 0x00000006b0b07981 */ /* 0x0002a8000c1e1500 */
[----:B------:R5:W2:Y:S01]  /*7b60*/  LDG.E.U16 R173, [R182.64] ;  /* 0x00000006b6ad7981 */ /* 0x000aa2000c1e1500 */
[----:B----4-:R-:W-:-:S05]  /*7b70*/  IMAD.WIDE R180, R14, 0x2, R180 ;  /* 0x000000020eb47825 */ /* 0x010fca00078e02b4 */
[----:B0-----:R0:W4:Y:S02]  /*7b80*/  LDG.E.U16 R175, [R180.64] ;  /* 0x00000006b4af7981 */ /* 0x001124000c1e1500 */
[C---:B0-----:R-:W-:Y:S02]  /*7b90*/  IMAD.WIDE R180, R14.reuse, 0x2, R208 ;  /* 0x000000020eb47825 */ /* 0x041fe400078e02d0 */
[----:B------:R-:W4:Y:S04]  /*7ba0*/  LDL.64 R208, [R1+0x98] ;  /* 0x0000980001d07983 */ /* 0x000f280000100a00 */
[----:B------:R0:W4:Y:S01]  /*7bb0*/  LDG.E.U16 R180, [R180.64] ;  /* 0x00000006b4b47981 */ /* 0x000122000c1e1500 */
[----:B-----5:R-:W-:-:S03]  /*7bc0*/  IMAD.WIDE R182, R14, 0x2, R196 ;  /* 0x000000020eb67825 */ /* 0x020fc600078e02c4 */
[----:B------:R-:W5:Y:S04]  /*7bd0*/  LDL.64 R196, [R1+0xa8] ;  /* 0x0000a80001c47983 */ /* 0x000f680000100a00 */
[----:B0-----:R2:W4:Y:S01]  /*7be0*/  LDG.E.U16 R181, [R182.64] ;  /* 0x00000006b6b57981 */ /* 0x001522000c1e1500 */
[----:B---3--:R-:W-:-:S05]  /*7bf0*/  IMAD.WIDE R178, R14, 0x2, R178 ;  /* 0x000000020eb27825 */ /* 0x008fca00078e02b2 */
[----:B-1----:R0:W3:Y:S01]  /*7c00*/  LDG.E.U16 R177, [R178.64] ;  /* 0x00000006b2b17981 */ /* 0x0020e2000c1e1500 */
[----:B------:R-:W-:-:S04]  /*7c10*/  IMAD.WIDE R192, R14, 0x2, R192 ;  /* 0x000000020ec07825 */ /* 0x000fc800078e02c0 */
[C---:B0-----:R-:W-:Y:S02]  /*7c20*/  IMAD.WIDE R178, R14.reuse, 0x2, R228 ;  /* 0x000000020eb27825 */ /* 0x041fe400078e02e4 */
[----:B------:R-:W3:Y:S04]  /*7c30*/  LDL.64 R228, [R1+0xb0] ;  /* 0x0000b00001e47983 */ /* 0x000ee80000100a00 */
[----:B------:R0:W4:Y:S04]  /*7c40*/  LDG.E.U16 R178, [R178.64] ;  /* 0x00000006b2b27981 */ /* 0x000128000c1e1500 */
[----:B0-----:R0:W4:Y:S02]  /*7c50*/  LDG.E.U16 R179, [R192.64] ;  /* 0x00000006c0b37981 */ /* 0x001124000c1e1500 */
[----:B0-----:R-:W-:-:S02]  /*7c60*/  IMAD.WIDE R192, R14, 0x2, R240 ;  /* 0x000000020ec07825 */ /* 0x001fc400078e02f0 */
[----:B------:R-:W4:Y:S04]  /*7c70*/  LDL.64 R240, [R1+0x88] ;  /* 0x0000880001f07983 */ /* 0x000f280000100a00 */
[----:B------:R0:W4:Y:S02]  /*7c80*/  LDG.E.U16 R198, [R192.64] ;  /* 0x00000006c0c67981 */ /* 0x000124000c1e1500 */
[C---:B0-----:R-:W-:Y:S02]  /*7c90*/  IMAD.WIDE R192, R14.reuse, 0x2, R236 ;  /* 0x000000020ec07825 */ /* 0x041fe400078e02ec */
[----:B------:R-:W4:Y:S04]  /*7ca0*/  LDL.64 R236, [R1+0x70] ;  /* 0x0000700001ec7983 */ /* 0x000f280000100a00 */
[----:B------:R0:W4:Y:S01]  /*7cb0*/  LDG.E.U16 R200, [R192.64] ;  /* 0x00000006c0c87981 */ /* 0x000122000c1e1500 */
[----:B--2---:R-:W-:-:S03]  /*7cc0*/  IMAD.WIDE R182, R14, 0x2, R206 ;  /* 0x000000020eb67825 */ /* 0x004fc600078e02ce */
[----:B------:R-:W2:Y:S01]  /*7cd0*/  LDL.64 R206, [R1+0x90] ;  /* 0x0000900001ce7983 */ /* 0x000ea20000100a00 */
[----:B0-----:R-:W-:-:S03]  /*7ce0*/  IMAD.WIDE R192, R14, 0x2, R232 ;  /* 0x000000020ec07825 */ /* 0x001fc600078e02e8 */
[----:B------:R0:W2:Y:S04]  /*7cf0*/  LDG.E.U16 R182, [R182.64] ;  /* 0x00000006b6b67981 */ /* 0x0000a8000c1e1500 */
[----:B------:R-:W2:Y:S01]  /*7d00*/  LDL.64 R232, [R1+0x60] ;  /* 0x0000600001e87983 */ /* 0x000ea20000100a00 */
[----:B------:R-:W-:-:S05]  /*7d10*/  IMAD.WIDE R194, R14, 0x2, R194 ;  /* 0x000000020ec27825 */ /* 0x000fca00078e02c2 */
[----:B0-----:R3:W2:Y:S01]  /*7d20*/  LDG.E.U16 R183, [R194.64] ;  /* 0x00000006c2b77981 */ /* 0x0016a2000c1e1500 */
[----:B-----5:R-:W-:-:S05]  /*7d30*/  IMAD.WIDE R196, R14, 0x2, R196 ;  /* 0x000000020ec47825 */ /* 0x020fca00078e02c4 */
[----:B------:R2:W5:Y:S01]  /*7d40*/  LDG.E.U16 R204, [R196.64] ;  /* 0x00000006c4cc7981 */ /* 0x000562000c1e1500 */
[----:B---3--:R-:W-:-:S03]  /*7d50*/  IMAD.WIDE R194, R14, 0x2, R228 ;  /* 0x000000020ec27825 */ /* 0x008fc600078e02e4 */
[----:B------:R-:W3:Y:S04]  /*7d60*/  LDL.64 R228, [R1+0x68] ;  /* 0x0000680001e47983 */ /* 0x000ee80000100a00 */
[----:B------:R4:W3:Y:S02]  /*7d70*/  LDG.E.U16 R202, [R194.64] ;  /* 0x00000006c2ca7981 */ /* 0x0008e4000c1e1500 */
[----:B----4-:R-:W-:-:S04]  /*7d80*/  IMAD.WIDE R194, R14, 0x2, R208 ;  /* 0x000000020ec27825 */ /* 0x010fc800078e02d0 */
[C---:B--2---:R-:W-:Y:S02]  /*7d90*/  IMAD.WIDE R196, R14.reuse, 0x2, R206 ;  /* 0x000000020ec47825 */ /* 0x044fe400078e02ce */
[----:B------:R0:W2:Y:S04]  /*7da0*/  LDG.E.U16 R206, [R192.64] ;  /* 0x00000006c0ce7981 */ /* 0x0000a8000c1e1500 */
[----:B------:R1:W4:Y:S04]  /*7db0*/  LDG.E.U16 R207, [R194.64] ;  /* 0x00000006c2cf7981 */ /* 0x000328000c1e1500 */
[----:B------:R1:W2:Y:S01]  /*7dc0*/  LDG.E.U16 R208, [R196.64] ;  /* 0x00000006c4d07981 */ /* 0x0002a2000c1e1500 */
[----:B0-----:R-:W-:-:S03]  /*7dd0*/  IMAD.WIDE R192, R14, 0x2, R240 ;  /* 0x000000020ec07825 */ /* 0x001fc600078e02f0 */
[----:B------:R-:W2:Y:S04]  /*7de0*/  LDL.64 R240, [R1+0x48] ;  /* 0x0000480001f07983 */ /* 0x000ea80000100a00 */
[----:B------:R0:W2:Y:S04]  /*7df0*/  LDG.E.U16 R209, [R192.64] ;  /* 0x00000006c0d17981 */ /* 0x0000a8000c1e1500 */
[----:B-1----:R-:W2:Y:S04]  /*7e00*/  LDL.64 R194, [R1+0x80] ;  /* 0x0000800001c27983 */ /* 0x002ea80000100a00 */
[----:B------:R-:W2:Y:S01]  /*7e10*/  LDL.64 R196, [R1+0x78] ;  /* 0x0000780001c47983 */ /* 0x000ea20000100a00 */
[----:B0-----:R-:W-:-:S03]  /*7e20*/  IMAD.WIDE R192, R14, 0x2, R236 ;  /* 0x000000020ec07825 */ /* 0x001fc600078e02ec */
[----:B------:R-:W2:Y:S04]  /*7e30*/  LDL.64 R236, [R1+0x20] ;  /* 0x0000200001ec7983 */ /* 0x000ea80000100a00 */
[----:B------:R0:W2:Y:S04]  /*7e40*/  LDG.E.U16 R214, [R192.64] ;  /* 0x00000006c0d67981 */ /* 0x0000a8000c1e1500 */
[----:B0-----:R-:W2:Y:S02]  /*7e50*/  LDL.64 R192, [R1+0x58] ;  /* 0x0000580001c07983 */ /* 0x001ea40000100a00 */
[----:B--2---:R-:W-:-:S05]  /*7e60*/  IMAD.WIDE R192, R14, 0x2, R192 ;  /* 0x000000020ec07825 */ /* 0x004fca00078e02c0 */
[----:B------:R0:W2:Y:S04]  /*7e70*/  LDG.E.U16 R220, [R192.64] ;  /* 0x00000006c0dc7981 */ /* 0x0000a8000c1e1500 */
[----:B0-----:R-:W2:Y:S01]  /*7e80*/  LDL.64 R192, [R1+0x40] ;  /* 0x0000400001c07983 */ /* 0x001ea20000100a00 */
[----:B------:R-:W-:-:S04]  /*7e90*/  IMAD.WIDE R194, R14, 0x2, R194 ;  /* 0x000000020ec27825 */ /* 0x000fc800078e02c2 */
[C---:B------:R-:W-:Y:S01]  /*7ea0*/  IMAD.WIDE R196, R14.reuse, 0x2, R196 ;  /* 0x000000020ec47825 */ /* 0x040fe200078e02c4 */
[----:B------:R3:W4:Y:S04]  /*7eb0*/  LDG.E.U16 R210, [R194.64] ;  /* 0x00000006c2d27981 */ /* 0x000728000c1e1500 */
[----:B------:R0:W4:Y:S01]  /*7ec0*/  LDG.E.U16 R212, [R196.64] ;  /* 0x00000006c4d47981 */ /* 0x000122000c1e1500 */
[----:B---3--:R-:W-:-:S03]  /*7ed0*/  IMAD.WIDE R194, R14, 0x2, R228 ;  /* 0x000000020ec27825 */ /* 0x008fc600078e02e4 */
[----:B------:R-:W3:Y:S01]  /*7ee0*/  LDL.64 R228, [R1+0x30] ;  /* 0x0000300001e47983 */ /* 0x000ee20000100a00 */
[----:B0-----:R-:W-:-:S03]  /*7ef0*/  IMAD.WIDE R196, R14, 0x2, R232 ;  /* 0x000000020ec47825 */ /* 0x001fc600078e02e8 */
[----:B------:R-:W3:Y:S04]  /*7f00*/  LDL.64 R232, [R1+0x18] ;  /* 0x0000180001e87983 */ /* 0x000ee80000100a00 */
[----:B------:R0:W3:Y:S04]  /*7f10*/  LDG.E.U16 R218, [R196.64] ;  /* 0x00000006c4da7981 */ /* 0x0000e8000c1e1500 */
[----:B------:R1:W3:Y:S01]  /*7f20*/  LDG.E.U16 R216, [R194.64] ;  /* 0x00000006c2d87981 */ /* 0x0002e2000c1e1500 */
[----:B--2---:R-:W-:-:S05]  /*7f30*/  IMAD.WIDE R192, R14, 0x2, R192 ;  /* 0x000000020ec07825 */ /* 0x004fca00078e02c0 */
[----:B------:R2:W4:Y:S04]  /*7f40*/  LDG.E.U16 R226, [R192.64] ;  /* 0x00000006c0e27981 */ /* 0x000528000c1e1500 */
[----:B--2---:R-:W2:Y:S01]  /*7f50*/  LDL.64 R192, [R1+0x28] ;  /* 0x0000280001c07983 */ /* 0x004ea20000100a00 */
[----:B0-----:R-:W-:-:S03]  /*7f60*/  IMAD.WIDE R196, R14, 0x2, R240 ;  /* 0x000000020ec47825 */ /* 0x001fc600078e02f0 */
[----:B------:R-:W4:Y:S01]  /*7f70*/  LDL.64 R240, [R1] ;  /* 0x0000000001f07983 */ /* 0x000f220000100a00 */
[----:B-1----:R-:W-:-:S03]  /*7f80*/  IMAD.WIDE R194, R14, 0x2, R244 ;  /* 0x000000020ec27825 */ /* 0x002fc600078e02f4 */
[----:B------:R3:W4:Y:S04]  /*7f90*/  LDG.E.U16 R224, [R196.64] ;  /* 0x00000006c4e07981 */ /* 0x000728000c1e1500 */
[----:B------:R0:W4:Y:S04]  /*7fa0*/  LDG.E.U16 R222, [R194.64] ;  /* 0x00000006c2de7981 */ /* 0x000128000c1e1500 */
[----:B------:R-:W4:Y:S01]  /*7fb0*/  LDL.64 R244, [R1+0x8] ;  /* 0x0000080001f47983 */ /* 0x000f220000100a00 */
[----:B---3--:R-:W-:-:S03]  /*7fc0*/  IMAD.WIDE R196, R14, 0x2, R228 ;  /* 0x000000020ec47825 */ /* 0x008fc600078e02e4 */
[----:B0-----:R-:W3:Y:S04]  /*7fd0*/  LDL.64 R194, [R1+0x38] ;  /* 0x0000380001c27983 */ /* 0x001ee80000100a00 */
[----:B------:R0:W4:Y:S02]  /*7fe0*/  LDG.E.U16 R229, [R196.64] ;  /* 0x00000006c4e57981 */ /* 0x000124000c1e1500 */
[----:B0-----:R-:W-:-:S04]  /*7ff0*/  IMAD.WIDE R196, R14, 0x2, R232 ;  /* 0x000000020ec47825 */ /* 0x001fc800078e02e8 */
[----:B--2---:R-:W-:-:S05]  /*8000*/  IMAD.WIDE R192, R14, 0x2, R192 ;  /* 0x000000020ec07825 */ /* 0x004fca00078e02c0 */
[----:B------:R0:W2:Y:S04]  /*8010*/  LDG.E.U16 R232, [R192.64] ;  /* 0x00000006c0e87981 */ /* 0x0000a8000c1e1500 */
[----:B0-----:R-:W2:Y:S01]  /*8020*/  LDL.64 R192, [R1+0x10] ;  /* 0x0000100001c07983 */ /* 0x001ea20000100a00 */
[----:B---3--:R-:W-:-:S05]  /*8030*/  IMAD.WIDE R194, R14, 0x2, R194 ;  /* 0x000000020ec27825 */ /* 0x008fca00078e02c2 */
[----:B------:R0:W3:Y:S02]  /*8040*/  LDG.E.U16 R228, [R194.64] ;  /* 0x00000006c2e47981 */ /* 0x0000e4000c1e1500 */
[C---:B0-----:R-:W-:Y:S02]  /*8050*/  IMAD.WIDE R194, R14.reuse, 0x2, R236 ;  /* 0x000000020ec27825 */ /* 0x041fe400078e02ec */
[----:B------:R0:W3:Y:S04]  /*8060*/  LDG.E.U16 R236, [R196.64] ;  /* 0x00000006c4ec7981 */ /* 0x0000e8000c1e1500 */
[----:B------:R4:W3:Y:S02]  /*8070*/  LDG.E.U16 R233, [R194.64] ;  /* 0x00000006c2e97981 */ /* 0x0008e4000c1e1500 */
[----:B----4-:R-:W-:-:S04]  /*8080*/  IMAD.WIDE R194, R14, 0x2, R244 ;  /* 0x000000020ec27825 */ /* 0x010fc800078e02f4 */
[C---:B0-----:R-:W-:Y:S02]  /*8090*/  IMAD.WIDE R196, R14.reuse, 0x2, R240 ;  /* 0x000000020ec47825 */ /* 0x041fe400078e02f0 */
[----:B------:R0:W4:Y:S04]  /*80a0*/  LDG.E.U16 R240, [R194.64] ;  /* 0x00000006c2f07981 */ /* 0x000128000c1e1500 */
[----:B------:R1:W3:Y:S01]  /*80b0*/  LDG.E.U16 R241, [R196.64] ;  /* 0x00000006c4f17981 */ /* 0x0002e2000c1e1500 */
[----:B0-----:R-:W-:-:S04]  /*80c0*/  IMAD.WIDE R194, R14, 0x2, R246 ;  /* 0x000000020ec27825 */ /* 0x001fc800078e02f6 */
[C---:B-1----:R-:W-:Y:S01]  /*80d0*/  IMAD.WIDE R196, R14.reuse, 0x2, R242 ;  /* 0x000000020ec47825 */ /* 0x042fe200078e02f2 */
[----:B------:R0:W3:Y:S04]  /*80e0*/  LDG.E.U16 R245, [R194.64] ;  /* 0x00000006c2f57981 */ /* 0x0000e8000c1e1500 */
[----:B------:R1:W3:Y:S01]  /*80f0*/  LDG.E.U16 R248, [R196.64] ;  /* 0x00000006c4f87981 */ /* 0x0002e2000c1e1500 */
[----:B0-----:R-:W-:-:S04]  /*8100*/  IMAD.WIDE R194, R14, 0x2, R234 ;  /* 0x000000020ec27825 */ /* 0x001fc800078e02ea */
[C---:B-1----:R-:W-:Y:S02]  /*8110*/  IMAD.WIDE R196, R14.reuse, 0x2, R230 ;  /* 0x000000020ec47825 */ /* 0x042fe400078e02e6 */
[----:B------:R0:W3:Y:S02]  /*8120*/  LDG.E.U16 R194, [R194.64] ;  /* 0x00000006c2c27981 */ /* 0x0000e4000c1e1500 */
[----:B--2---:R-:W-:-:S05]  /*8130*/  IMAD.WIDE R192, R14, 0x2, R192 ;  /* 0x000000020ec07825 */ /* 0x004fca00078e02c0 */
[----:B------:R1:W2:Y:S02]  /*8140*/  LDG.E.U16 R237, [R192.64] ;  /* 0x00000006c0ed7981 */ /* 0x0002a4000c1e1500 */
[----:B-1----:R-:W-:-:S05]  /*8150*/  IMAD.WIDE R192, R14, 0x2, R250 ;  /* 0x000000020ec07825 */ /* 0x002fca00078e02fa */
[----:B------:R1:W2:Y:S02]  /*8160*/  LDG.E.U16 R244, [R192.64] ;  /* 0x00000006c0f47981 */ /* 0x0002a4000c1e1500 */
[----:B-1----:R-:W-:-:S06]  /*8170*/  IMAD.WIDE R192, R14, 0x2, R238 ;  /* 0x000000020ec07825 */ /* 0x002fcc00078e02ee */
[----:B------:R1:W2:Y:S04]  /*8180*/  LDG.E.U16 R192, [R192.64] ;  /* 0x00000006c0c07981 */ /* 0x0002a8000c1e1500 */
[----:B-1----:R-:W1:Y:S02]  /*8190*/  S2R R193, SR_TID.X ;  /* 0x0000000000c17919 */ /* 0x002e640000002100 */
[----:B-1----:R-:W-:-:S05]  /*81a0*/  LOP3.LUT R193, R193, 0x1c, RZ, 0xc0, !PT ;  /* 0x0000001cc1c17812 */ /* 0x002fca00078ec0ff */
[----:B0-----:R-:W-:Y:S02]  /*81b0*/  IMAD.SHL.U32 R195, R193, 0x2, RZ ;  /* 0x00000002c1c37824 */ /* 0x001fe400078e00ff */
[----:B------:R0:W2:Y:S01]  /*81c0*/  LDG.E.U16 R193, [R196.64] ;  /* 0x00000006c4c17981 */ /* 0x0000a2000c1e1500 */
[----:B------:R-:W-:-:S03]  /*81d0*/  F2FP.PACK_AB R23, R8, R23 ;  /* 0x000000170817723e */ /* 0x000fc600000000ff */
[----:B------:R-:W1:Y:S04]  /*81e0*/  LDS R195, [R195+0x8000] ;  /* 0x00800000c3c37984 */ /* 0x000e680000000800 */
[----:B0-----:R-:W0:Y:S02]  /*81f0*/  S2R R197, SR_TID.X ;  /* 0x0000000000c57919 */ /* 0x001e240000002100 */
[----:B0-----:R-:W-:-:S04]  /*8200*/  LOP3.LUT R8, R197, 0x1c, RZ, 0xc0, !PT ;  /* 0x0000001cc5087812 */ /* 0x001fc800078ec0ff */
[C---:B------:R-:W-:Y:S02]  /*8210*/  LEA.HI R197, R8.reuse, 0x8, RZ, 0x1e ;  /* 0x0000000808c57811 */ /* 0x040fe400078ff0ff */
[C---:B------:R-:W-:Y:S02]  /*8220*/  LEA.HI R196, R8.reuse, 0x10, RZ, 0x1e ;  /* 0x0000001008c47811 */ /* 0x040fe400078ff0ff */
[----:B------:R-:W-:Y:S02]  /*8230*/  LEA.HI R8, R8, 0x18, RZ, 0x1e ;  /* 0x0000001808087811 */ /* 0x000fe400078ff0ff */
[----:B------:R-:W-:Y:S04]  /*8240*/  LDS R197, [R197.X8+0x8000] ;  /* 0x00800000c5c57984 */ /* 0x000fe80000008800 */
[----:B------:R-:W-:Y:S04]  /*8250*/  LDS R196, [R196.X8+0x8000] ;  /* 0x00800000c4c47984 */ /* 0x000fe80000008800 */
[----:B------:R-:W-:Y:S04]  /*8260*/  LDS R8, [R8.X8+0x8000] ;  /* 0x0080000008087984 */ /* 0x000fe80000008800 */
[----:B------:R-:W-:Y:S01]  /*8270*/  BAR.SYNC.DEFER_BLOCKING 0x0 ;  /* 0x0000000000007b1d */ /* 0x000fe20000010000 */
[----:B------:R-:W-:-:S02]  /*8280*/  F2FP.PACK_AB R22, R22, R25 ;  /* 0x000000191616723e */ /* 0x000fc400000000ff */
[----:B------:R-:W-:Y:S02]  /*8290*/  F2FP.PACK_AB R21, R21, R24 ;  /* 0x000000181515723e */ /* 0x000fe400000000ff */
[----:B------:R-:W-:Y:S01]  /*82a0*/  F2FP.PACK_AB R20, R20, R26 ;  /* 0x0000001a1414723e */ /* 0x000fe200000000ff */
[----:B------:R-:W-:-:S04]  /*82b0*/  FADD R19, -R2, R19 ;  /* 0x0000001302137221 */ /* 0x000fc80000000100 */
[----:B------:R-:W-:Y:S01]  /*82c0*/  FMUL R19, R19, 1.4426950216293334961 ;  /* 0x3fb8aa3b13137820 */ /* 0x000fe20000400000 */
        /* <DEDUP_REMOVED lines=35> */
[----:B------:R-:W-:Y:S04]  /*8500*/  STS.U16 [R0+0xa300], R202 ;  /* 0x00a300ca00007388 */ /* 0x000fe80000000400 */
[----:B-----5:R-:W-:Y:S04]  /*8510*/  STS.U16 [R0+0xa400], R204 ;  /* 0x00a400cc00007388 */ /* 0x020fe80000000400 */
        /* <DEDUP_REMOVED lines=18> */
[----:B--2---:R-:W-:Y:S04]  /*8640*/  STS.U16 [R0+0xb700], R237 ;  /* 0x00b700ed00007388 */ /* 0x004fe80000000400 */
        /* <DEDUP_REMOVED lines=8> */
[----:B------:R-:W-:Y:S04]  /*86d0*/  STS [R9+0xc000], R23 ;  /* 0x00c0001709007388 */ /* 0x000fe80000000800 */
[----:B------:R-:W-:Y:S04]  /*86e0*/  STS [R9+0xc100], R22 ;  /* 0x00c1001609007388 */ /* 0x000fe80000000800 */
[----:B------:R-:W-:Y:S04]  /*86f0*/  STS [R9+0xc200], R21 ;  /* 0x00c2001509007388 */ /* 0x000fe80000000800 */
[----:B------:R-:W-:Y:S04]  /*8700*/  STS [R9+0xc300], R20 ;  /* 0x00c3001409007388 */ /* 0x000fe80000000800 */
[----:B------:R-:W-:Y:S06]  /*8710*/  BAR.SYNC.DEFER_BLOCKING 0x0 ;  /* 0x0000000000007b1d */ /* 0x000fec0000010000 */
[----:B------:R-:W1:Y:S01]  /*8720*/  MUFU.EX2 R19, R19 ;  /* 0x0000001300137308 */ /* 0x000e620000000800 */
[----:B0-----:R-:W0:Y:S01]  /*8730*/  S2R R205, SR_CTAID.X ;  /* 0x0000000000cd7919 */ /* 0x001e220000002500 */
[----:B------:R-:W-:-:S02]  /*8740*/  FADD R6, -R3, R6 ;  /* 0x0000000603067221 */ /* 0x000fc40000000100 */
[----:B------:R-:W-:Y:S02]  /*8750*/  FADD R18, -R4, R18 ;  /* 0x0000001204127221 */ /* 0x000fe40000000100 */
[----:B------:R-:W-:Y:S02]  /*8760*/  FADD R198, -R5, R7 ;  /* 0x0000000705c67221 */ /* 0x000fe40000000100 */
[----:B-1----:R-:W-:Y:S01]  /*8770*/  FFMA R217, R19, R217, R195 ;  /* 0x000000d913d97223 */ /* 0x002fe200000000c3 */
[----:B------:R-:W-:Y:S04]  /*8780*/  LDSM.16.M88.4 R20, [R219+0xc000] ;  /* 0x00c00000db14783b */ /* 0x000fe80000000200 */
[----:B------:R-:W1:Y:S04]  /*8790*/  LDSM.16.M88.4 R24, [R12+0x8000] ;  /* 0x008000000c18783b */ /* 0x000e680000000200 */
[----:B------:R-:W2:Y:S04]  /*87a0*/  LDSM.16.M88.4 R176, [R12+0x8800] ;  /* 0x008800000cb0783b */ /* 0x000ea80000000200 */
[----:B------:R-:W3:Y:S04]  /*87b0*/  LDSM.16.M88.4 R172, [R12+0x9000] ;  /* 0x009000000cac783b */ /* 0x000ee80000000200 */
[----:B------:R-:W4:Y:S04]  /*87c0*/  LDSM.16.M88.4 R168, [R12+0x9800] ;  /* 0x009800000ca8783b */ /* 0x000f280000000200 */
[----:B------:R-:W5:Y:S04]  /*87d0*/  LDSM.16.M88.4 R164, [R12+0xa000] ;  /* 0x00a000000ca4783b */ /* 0x000f680000000200 */
[----:B------:R-:W1:Y:S04]  /*87e0*/  LDSM.16.M88.4 R160, [R12+0xa800] ;  /* 0x00a800000ca0783b */ /* 0x000e680000000200 */
[----:B------:R-:W1:Y:S04]  /*87f0*/  LDSM.16.M88.4 R28, [R12+0xb000] ;  /* 0x00b000000c1c783b */ /* 0x000e680000000200 */
[----:B------:R-:W1:Y:S04]  /*8800*/  LDSM.16.M88.4 R180, [R12+0xb800] ;  /* 0x00b800000cb4783b */ /* 0x000e680000000200 */
[----:B------:R-:W1:Y:S01]  /*8810*/  LDSM.16.M88.4 R192, [R219+0xc200] ;  /* 0x00c20000dbc0783b */ /* 0x000e620000000200 */
[----:B------:R-:W-:-:S02]  /*8820*/  FMUL R6, R6, 1.4426950216293334961 ;  /* 0x3fb8aa3b06067820 */ /* 0x000fc40000400000 */
[----:B------:R-:W-:Y:S02]  /*8830*/  FMUL R7, R18, 1.4426950216293334961 ;  /* 0x3fb8aa3b12077820 */ /* 0x000fe40000400000 */
[----:B------:R-:W-:Y:S01]  /*8840*/  FMUL R18, R198, 1.4426950216293334961 ;  /* 0x3fb8aa3bc6127820 */ /* 0x000fe20000400000 */
[----:B------:R-:W-:Y:S01]  /*8850*/  UIADD3 UR4, UP0, UR4, 0x10, URZ ;  /* 0x0000001004047890 */ /* 0x000fe2000ff1e03f */
[----:B------:R-:W1:Y:S01]  /*8860*/  MUFU.EX2 R6, R6 ;  /* 0x0000000600067308 */ /* 0x000e620000000800 */
[----:B0-----:R-:W-:Y:S02]  /*8870*/  SHF.L.U32 R205, R205, 0x5, RZ ;  /* 0x00000005cdcd7819 */ /* 0x001fe400000006ff */
[----:B------:R-:W-:Y:S02]  /*8880*/  UIADD3.X UR5, URZ, UR5, URZ, UP0, !UPT ;  /* 0x000000053f057290 */ /* 0x000fe400087fe43f */
[----:B------:R-:W-:-:S03]  /*8890*/  IADD3 R205, R205, 0x20, RZ ;  /* 0x00000020cdcd7810 */ /* 0x000fc60007ffe0ff */
[----:B------:R-:W0:Y:S01]  /*88a0*/  MUFU.EX2 R7, R7 ;  /* 0x0000000700077308 */ /* 0x000e220000000800 */
[C---:B------:R-:W-:Y:S02]  /*88b0*/  FMUL R52, R19.reuse, R52 ;  /* 0x0000003413347220 */ /* 0x040fe40000400000 */
[----:B------:R-:W-:-:S05]  /*88c0*/  FMUL R53, R19, R53 ;  /* 0x0000003513357220 */ /* 0x000fca0000400000 */
[----:B------:R-:W0:Y:S01]  /*88d0*/  MUFU.EX2 R18, R18 ;  /* 0x0000001200127308 */ /* 0x000e220000000800 */
[C---:B------:R-:W-:Y:S02]  /*88e0*/  FMUL R36, R19.reuse, R36 ;  /* 0x0000002413247220 */ /* 0x040fe40000400000 */
[C---:B------:R-:W-:Y:S02]  /*88f0*/  FMUL R37, R19.reuse, R37 ;  /* 0x0000002513257220 */ /* 0x040fe40000400000 */
[C---:B------:R-:W-:Y:S02]  /*8900*/  FMUL R32, R19.reuse, R32 ;  /* 0x0000002013207220 */ /* 0x040fe40000400000 */
[C---:B------:R-:W-:Y:S02]  /*8910*/  FMUL R33, R19.reuse, R33 ;  /* 0x0000002113217220 */ /* 0x040fe40000400000 */
[C---:B------:R-:W-:Y:S02]  /*8920*/  FMUL R44, R19.reuse, R44 ;  /* 0x0000002c132c7220 */ /* 0x040fe40000400000 */
[----:B------:R-:W-:-:S02]  /*8930*/  FMUL R45, R19, R45 ;  /* 0x0000002d132d7220 */ /* 0x000fc40000400000 */
        /* <DEDUP_REMOVED lines=23> */
[----:B------:R-:W-:Y:S01]  /*8ab0*/  FMUL R145, R19, R145 ;  /* 0x0000009113917220 */ /* 0x000fe20000400000 */
[----:B------:R-:W-:Y:S01]  /*8ac0*/  ISETP.LE.U32.AND P2, PT, R205, UR4, PT ;  /* 0x00000004cd007c0c */ /* 0x000fe2000bf43070 */
[----:B------:R-:W-:-:S02]  /*8ad0*/  IMAD.U32 R19, RZ, RZ, UR5 ;  /* 0x00000005ff137e24 */ /* 0x000fc4000f8e00ff */
[----:B-1----:R-:W-:-:S03]  /*8ae0*/  FMUL R54, R6, R54 ;  /* 0x0000003606367220 */ /* 0x002fc60000400000 */
[----:B------:R-:W-:Y:S01]  /*8af0*/  ISETP.GE.U32.AND.EX P2, PT, R19, RZ, PT, P2 ;  /* 0x000000ff1300720c */ /* 0x000fe20003f46120 */
        /* <DEDUP_REMOVED lines=30> */
[----:B------:R-:W-:Y:S02]  /*8ce0*/  FMUL R147, R6, R147 ;  /* 0x0000009306937220 */ /* 0x000fe40000400000 */
[C---:B0-----:R-:W-:Y:S02]  /*8cf0*/  FMUL R76, R7.reuse, R76 ;  /* 0x0000004c074c7220 */ /* 0x041fe40000400000 */
[C---:B------:R-:W-:Y:S02]  /*8d00*/  FMUL R77, R7.reuse, R77 ;  /* 0x0000004d074d7220 */ /* 0x040fe40000400000 */
[C---:B------:R-:W-:Y:S02]  /*8d10*/  FMUL R78, R18.reuse, R78 ;  /* 0x0000004e124e7220 */ /* 0x040fe40000400000 */
[----:B------:R-:W-:Y:S02]  /*8d20*/  FMUL R79, R18, R79 ;  /* 0x0000004f124f7220 */ /* 0x000fe40000400000 */
[----:B------:R-:W-:-:S02]  /*8d30*/  FMUL R80, R7, R80 ;  /* 0x0000005007507220 */ /* 0x000fc40000400000 */
[C---:B------:R-:W-:Y:S02]  /*8d40*/  FMUL R81, R7.reuse, R81 ;  /* 0x0000005107517220 */ /* 0x040fe40000400000 */
[C---:B------:R-:W-:Y:S02]  /*8d50*/  FMUL R82, R18.reuse, R82 ;  /* 0x0000005212527220 */ /* 0x040fe40000400000 */
        /* <DEDUP_REMOVED lines=56> */
[----:B------:R-:W-:Y:S01]  /*90e0*/  FMUL R139, R18, R139 ;  /* 0x0000008b128b7220 */ /* 0x000fe20000400000 */
[----:B------:R-:W-:Y:S01]  /*90f0*/  HMMA.16816.F32 R52, R20, R24, R52 ;  /* 0x000000181434723c */ /* 0x000fe20000001834 */
[----:B------:R-:W-:Y:S01]  /*9100*/  FFMA R215, R6, R215, R197 ;  /* 0x000000d706d77223 */ /* 0x000fe200000000c5 */
[----:B------:R-:W-:Y:S01]  /*9110*/  MOV R19, R2 ;  /* 0x0000000200137202 */ /* 0x000fe20000000f00 */
[----:B------:R-:W-:-:S05]  /*9120*/  FFMA R213, R7, R213, R196 ;  /* 0x000000d507d57223 */ /* 0x000fca00000000c4 */
[----:B------:R-:W-:Y:S01]  /*9130*/  HMMA.16816.F32 R36, R20, R26, R36 ;  /* 0x0000001a1424723c */ /* 0x000fe20000001824 */
[----:B------:R-:W-:Y:S01]  /*9140*/  FFMA R211, R18, R211, R8 ;  /* 0x000000d312d37223 */ /* 0x000fe20000000008 */
[----:B------:R-:W-:Y:S01]  /*9150*/  MOV R7, R5 ;  /* 0x0000000500077202 */ /* 0x000fe20000000f00 */
[----:B------:R-:W-:-:S05]  /*9160*/  IMAD.MOV.U32 R6, RZ, RZ, R3 ;  /* 0x000000ffff067224 */ /* 0x000fca00078e0003 */
[----:B--2---:R-:W-:Y:S01]  /*9170*/  HMMA.16816.F32 R32, R20, R176, R32 ;  /* 0x000000b01420723c */ /* 0x004fe20000001820 */
[----:B------:R-:W-:-:S07]  /*9180*/  IMAD.MOV.U32 R18, RZ, RZ, R4 ;  /* 0x000000ffff127224 */ /* 0x000fce00078e0004 */
[C---:B------:R-:W-:Y:S08]  /*9190*/  HMMA.16816.F32 R44, R20.reuse, R178, R44 ;  /* 0x000000b2142c723c */ /* 0x040ff0000000182c */
[C---:B---3--:R-:W-:Y:S08]  /*91a0*/  HMMA.16816.F32 R40, R20.reuse, R172, R40 ;  /* 0x000000ac1428723c */ /* 0x048ff00000001828 */
[C---:B------:R-:W-:Y:S08]  /*91b0*/  HMMA.16816.F32 R140, R20.reuse, R174, R140 ;  /* 0x000000ae148c723c */ /* 0x040ff0000000188c */
[C---:B----4-:R-:W-:Y:S08]  /*91c0*/  HMMA.16816.F32 R48, R20.reuse, R168, R48 ;  /* 0x000000a81430723c */ /* 0x050ff00000001830 */
[C---:B------:R-:W-:Y:S08]  /*91d0*/  HMMA.16816.F32 R60, R20.reuse, R170, R60 ;  /* 0x000000aa143c723c */ /* 0x040ff0000000183c */
[C---:B-----5:R-:W-:Y:S08]  /*91e0*/  HMMA.16816.F32 R56, R20.reuse, R164, R56 ;  /* 0x000000a41438723c */ /* 0x060ff00000001838 */
[C---:B------:R-:W-:Y:S08]  /*91f0*/  HMMA.16816.F32 R156, R20.reuse, R166, R156 ;  /* 0x000000a6149c723c */ /* 0x040ff0000000189c */
[C---:B------:R-:W-:Y:S08]  /*9200*/  HMMA.16816.F32 R68, R20.reuse, R160, R68 ;  /* 0x000000a01444723c */ /* 0x040ff00000001844 */
[C---:B------:R-:W-:Y:S08]  /*9210*/  HMMA.16816.F32 R64, R20.reuse, R162, R64 ;  /* 0x000000a21440723c */ /* 0x040ff00000001840 */
[C---:B------:R-:W-:Y:S08]  /*9220*/  HMMA.16816.F32 R152, R20.reuse, R28, R152 ;  /* 0x0000001c1498723c */ /* 0x040ff00000001898 */
[C---:B------:R-:W-:Y:S08]  /*9230*/  HMMA.16816.F32 R72, R20.reuse, R30, R72 ;  /* 0x0000001e1448723c */ /* 0x040ff00000001848 */
[C---:B------:R-:W-:Y:S08]  /*9240*/  HMMA.16816.F32 R148, R20.reuse, R180, R148 ;  /* 0x000000b41494723c */ /* 0x040ff00000001894 */
[----:B------:R-:W-:Y:S07]  /*9250*/  HMMA.16816.F32 R144, R20, R182, R144 ;  /* 0x000000b61490723c */ /* 0x000fee0000001890 */
[----:B------:R-:W-:Y:S01]  /*9260*/  IMAD.MOV.U32 R20, RZ, RZ, 0x10 ;  /* 0x00000010ff147424 */ /* 0x000fe200078e00ff */
[----:B------:R-:W-:Y:S03]  /*9270*/  HMMA.16816.F32 R76, R192, R24, R76 ;  /* 0x00000018c04c723c */ /* 0x000fe6000000184c */
[----:B------:R-:W-:-:S02]  /*9280*/  IMAD R15, R20, c[0x0][0x1a4], R15 ;  /* 0x00006900140f7a24 */ /* 0x000fc400078e020f */
[----:B------:R-:W-:-:S03]  /*9290*/  IMAD R14, R20, c[0x0][0x1b4], R14 ;  /* 0x00006d00140e7a24 */ /* 0x000fc600078e020e */
[C---:B------:R-:W-:Y:S08]  /*92a0*/  HMMA.16816.F32 R80, R192.reuse, R26, R80 ;  /* 0x0000001ac050723c */ /* 0x040ff00000001850 */
        /* <DEDUP_REMOVED lines=13> */
[----:B------:R-:W-:Y:S01]  /*9380*/  HMMA.16816.F32 R136, R192, R182, R136 ;  /* 0x000000b6c088723c */ /* 0x000fe20000001888 */
[----:B------:R-:W-:Y:S01]  /*9390*/  @P2 CALL.REL.NOINC `(.L_x_0) ;  /* 0x0000001000002944 */ /* 0x000fe20003c00000 */
[----:B------:R-:W-:Y:S06]  /*93a0*/  BRA `(.L_x_1) ;  /* 0xffffbe1000007947 */ /* 0x000fec000383ffff */
.L_x_0:
[----:B------:R-:W0:Y:S01]  /*93b0*/  S2R R244, SR_CTAID.X ;  /* 0x0000000000f47919 */ /* 0x000e220000002500 */
[----:B------:R-:W-:Y:S01]  /*93c0*/  FSETP.GT.AND P4, PT, |R213|, 8.50705917302346158658e+37, PT ;  /* 0x7e800000d500780b */ /* 0x000fe20003f84200 */
[C---:B------:R-:W-:Y:S01]  /*93d0*/  FMUL R240, R211.reuse, 8388608 ;  /* 0x4b000000d3f07820 */ /* 0x040fe20000400000 */
[----:B------:R-:W-:Y:S01]  /*93e0*/  MOV R30, R98 ;  /* 0x00000062001e7202 */ /* 0x000fe20000000f00 */
[----:B------:R-:W1:Y:S01]  /*93f0*/  S2R R8, SR_TID.X ;  /* 0x0000000000087919 */ /* 0x000e620000002100 */
[----:B------:R-:W-:Y:S01]  /*9400*/  FSETP.GEU.AND P2, PT, |R211|, 1.175494350822287508e-38, PT ;  /* 0x00800000d300780b */ /* 0x000fe20003f4e200 */
[----:B------:R-:W-:Y:S01]  /*9410*/  IMAD.MOV.U32 R178, RZ, RZ, R78 ;  /* 0x000000ffffb27224 */ /* 0x000fe200078e004e */
[----:B------:R-:W-:Y:S01]  /*9420*/  MOV R98, R102 ;  /* 0x0000006600627202 */ /* 0x000fe20000000f00 */
[----:B------:R-:W2:Y:S01]  /*9430*/  S2R R169, SR_TID.X ;  /* 0x0000000000a97919 */ /* 0x000ea20000002100 */
[C---:B------:R-:W-:Y:S01]  /*9440*/  FSETP.GEU.AND P6, PT, |R213|.reuse, 1.175494350822287508e-38, PT ;  /* 0x00800000d500780b */ /* 0x040fe20003fce200 */
[----:B------:R-:W-:Y:S01]  /*9450*/  FMUL R241, R213, 8388608 ;  /* 0x4b000000d5f17820 */ /* 0x000fe20000400000 */
[----:B------:R-:W-:Y:S01]  /*9460*/  MOV R160, R76 ;  /* 0x0000004c00a07202 */ /* 0x000fe20000000f00 */
[----:B------:R-:W3:Y:S01]  /*9470*/  S2R R245, SR_CTAID.Y ;  /* 0x0000000000f57919 */ /* 0x000ee20000002600 */
[----:B------:R-:W-:Y:S01]  /*9480*/  MOV R162, R80 ;  /* 0x0000005000a27202 */ /* 0x000fe20000000f00 */
[----:B------:R-:W-:Y:S01]  /*9490*/  IMAD.MOV.U32 R161, RZ, RZ, R77 ;  /* 0x000000ffffa17224 */ /* 0x000fe200078e004d */
[----:B------:R-:W-:Y:S01]  /*94a0*/  MOV R165, R85 ;  /* 0x0000005500a57202 */ /* 0x000fe20000000f00 */
[----:B------:R-:W4:Y:S01]  /*94b0*/  S2R R20, SR_TID.X ;  /* 0x0000000000147919 */ /* 0x000f220000002100 */
[----:B------:R-:W-:Y:S01]  /*94c0*/  MOV R168, R92 ;  /* 0x0000005c00a87202 */ /* 0x000fe20000000f00 */
[----:B------:R-:W-:Y:S01]  /*94d0*/  IMAD.MOV.U32 R163, RZ, RZ, R81 ;  /* 0x000000ffffa37224 */ /* 0x000fe200078e0051 */
[----:B------:R-:W-:Y:S01]  /*94e0*/  FSETP.GT.AND P3, PT, |R215|, 8.50705917302346158658e+37, PT ;  /* 0x7e800000d700780b */ /* 0x000fe20003f64200 */
[----:B------:R-:W-:Y:S01]  /*94f0*/  IMAD.MOV.U32 R164, RZ, RZ, R84 ;  /* 0x000000ffffa47224 */ /* 0x000fe200078e0054 */
[----:B------:R-:W-:Y:S01]  /*9500*/  MOV R16, R71 ;  /* 0x0000004700107202 */ /* 0x000fe20000000f00 */
[----:B------:R-:W-:Y:S01]  /*9510*/  IMAD.MOV.U32 R166, RZ, RZ, R88 ;  /* 0x000000ffffa67224 */ /* 0x000fe200078e0058 */
[----:B------:R-:W-:Y:S01]  /*9520*/  MOV R19, R66 ;  /* 0x0000004200137202 */ /* 0x000fe20000000f00 */
[----:B0-----:R-:W-:Y:S01]  /*9530*/  IMAD.SHL.U32 R244, R244, 0x20, RZ ;  /* 0x00000020f4f47824 */ /* 0x001fe200078e00ff */
[----:B------:R-:W-:Y:S01]  /*9540*/  MOV R18, R73 ;  /* 0x0000004900127202 */ /* 0x000fe20000000f00 */
[----:B------:R-:W-:Y:S01]  /*9550*/  IMAD.MOV.U32 R167, RZ, RZ, R89 ;  /* 0x000000ffffa77224 */ /* 0x000fe200078e0059 */
[----:B------:R-:W-:Y:S01]  /*9560*/  BAR.SYNC.DEFER_BLOCKING 0x0 ;  /* 0x0000000000007b1d */ /* 0x000fe20000010000 */
[----:B-1----:R-:W-:-:S02]  /*9570*/  IMAD.SHL.U32 R8, R8, 0x20, RZ ;  /* 0x0000002008087824 */ /* 0x002fc400078e00ff */
[----:B------:R-:W-:Y:S01]  /*9580*/  IMAD.MOV.U32 R176, RZ, RZ, R96 ;  /* 0x000000ffffb07224 */ /* 0x000fe200078e0060 */
[----:B--2---:R-:W-:Y:S01]  /*9590*/  LOP3.LUT R244, R244, 0x1f, R169, 0xf8, !PT ;  /* 0x0000001ff4f47812 */ /* 0x004fe200078ef8a9 */
[----:B------:R-:W-:Y:S01]  /*95a0*/  IMAD.MOV.U32 R174, RZ, RZ, R97 ;  /* 0x000000ffffae7224 */ /* 0x000fe200078e0061 */
[C---:B------:R-:W-:Y:S01]  /*95b0*/  LOP3.LUT R0, R169.reuse, 0x40, RZ, 0xc0, !PT ;  /* 0x00000040a9007812 */ /* 0x040fe200078ec0ff */
[----:B------:R-:W-:Y:S01]  /*95c0*/  IMAD.MOV.U32 R172, RZ, RZ, R100 ;  /* 0x000000ffffac7224 */ /* 0x000fe200078e0064 */
[----:B------:R-:W-:Y:S01]  /*95d0*/  SHF.L.U32 R9, R169, 0x4, RZ ;  /* 0x00000004a9097819 */ /* 0x000fe200000006ff */
[----:B---3--:R-:W-:Y:S01]  /*95e0*/  IMAD R6, R245, c[0x0][0x1c0], RZ ;  /* 0x00007000f5067a24 */ /* 0x008fe200078e02ff */
[----:B------:R-:W-:Y:S01]  /*95f0*/  LOP3.LUT R10, R8, 0xc60, RZ, 0xc0, !PT ;  /* 0x00000c60080a7812 */ /* 0x000fe200078ec0ff */
[----:B------:R-:W-:Y:S01]  /*9600*/  IMAD R8, R244, c[0x0][0x1c4], RZ ;  /* 0x00007100f4087a24 */ /* 0x000fe200078e02ff */
[----:B------:R-:W-:Y:S01]  /*9610*/  LOP3.LUT R239, R169, 0x18, RZ, 0xc0, !PT ;  /* 0x00000018a9ef7812 */ /* 0x000fe200078ec0ff */
[----:B------:R-:W-:Y:S01]  /*9620*/  IMAD.HI R7, R6, 0x2, RZ ;  /* 0x0000000206077827 */ /* 0x000fe200078e02ff */
[----:B------:R-:W-:-:S02]  /*9630*/  SHF.R.U32.HI R13, RZ, 0x1, R0 ;  /* 0x00000001ff0d7819 */ /* 0x000fc40000011600 */
[----:B------:R-:W-:Y:S01]  /*9640*/  LOP3.LUT R14, R9, 0x70, RZ, 0xc0, !PT ;  /* 0x00000070090e7812 */ /* 0x000fe200078ec0ff */
[----:B------:R-:W-:Y:S01]  /*9650*/  IMAD.SHL.U32 R0, R6, 0x2, RZ ;  /* 0x0000000206007824 */ /* 0x000fe200078e00ff */
[----:B------:R-:W-:Y:S01]  /*9660*/  LOP3.LUT R248, R169, 0x1c, RZ, 0xc0, !PT ;  /* 0x0000001ca9f87812 */ /* 0x000fe200078ec0ff */
[----:B------:R-:W-:Y:S01]  /*9670*/  IMAD.SHL.U32 R9, R8, 0x2, RZ ;  /* 0x0000000208097824 */ /* 0x000fe200078e00ff */
[----:B------:R-:W-:Y:S01]  /*9680*/  SHF.R.U32.HI R169, RZ, 0x5, R169 ;  /* 0x00000005ffa97819 */ /* 0x000fe200000116a9 */
[----:B------:R-:W-:Y:S01]  /*9690*/  IMAD R12, R239, 0x200, R10 ;  /* 0x00000200ef0c7824 */ /* 0x000fe200078e020a */
[----:B------:R-:W-:Y:S01]  /*96a0*/  SHF.L.U32 R11, R248, 0x2, RZ ;  /* 0x00000002f80b7819 */ /* 0x000fe200000006ff */
[----:B------:R-:W-:Y:S01]  /*96b0*/  IMAD.HI R10, R8, 0x2, RZ ;  /* 0x00000002080a7827 */ /* 0x000fe200078e02ff */
[----:B------:R-:W-:Y:S02]  /*96c0*/  IADD3 R6, P0, P1, R9, c[0x0][0x178], R0 ;  /* 0x00005e0009067a10 */ /* 0x000fe4000791e000 */
[----:B------:R-:W-:Y:S01]  /*96d0*/  LOP3.LUT R8, R12, R11, RZ, 0x3c, !PT ;  /* 0x0000000b0c087212 */ /* 0x000fe200078e3cff */
[----:B------:R-:W-:Y:S01]  /*96e0*/  IMAD.MOV.U32 R170, RZ, RZ, R101 ;  /* 0x000000ffffaa7224 */ /* 0x000fe200078e0065 */
[----:B------:R-:W-:Y:S01]  /*96f0*/  IADD3.X R7, R10, c[0x0][0x17c], R7, P0, P1 ;  /* 0x00005f000a077a10 */ /* 0x000fe200007e2407 */
[----:B------:R-:W-:Y:S01]  /*9700*/  IMAD.MOV.U32 R102, RZ, RZ, R105 ;  /* 0x000000ffff667224 */ /* 0x000fe200078e0069 */
[C---:B------:R-:W-:Y:S01]  /*9710*/  FSETP.GT.AND P1, PT, |R211|.reuse, 8.50705917302346158658e+37, PT ;  /* 0x7e800000d300780b */ /* 0x040fe20003f24200 */
[C---:B----4-:R-:W-:Y:S01]  /*9720*/  IMAD.SHL.U32 R21, R20.reuse, 0x800, RZ ;  /* 0x0000080014157824 */ /* 0x050fe200078e00ff */
[----:B------:R-:W-:Y:S01]  /*9730*/  FSETP.GEU.AND P0, PT, R211, 1.175494350822287508e-38, PT ;  /* 0x00800000d300780b */ /* 0x000fe20003f0e000 */
[----:B------:R-:W-:Y:S01]  /*9740*/  @P4 FMUL R137, R137, 0.25 ;  /* 0x3e80000089894820 */ /* 0x000fe20000400000 */
[----:B------:R-:W-:Y:S01]  /*9750*/  LOP3.LUT R20, R20, 0x3f, RZ, 0xc0, !PT ;  /* 0x0000003f14147812 */ /* 0x000fe200078ec0ff */
[----:B------:R-:W-:Y:S01]  /*9760*/  @P4 FMUL R136, R136, 0.25 ;  /* 0x3e80000088884820 */ /* 0x000fe20000400000 */
[----:B------:R-:W-:Y:S01]  /*9770*/  FSEL R240, R240, R211, !P0 ;  /* 0x000000d3f0f07208 */ /* 0x000fe20004000000 */
[----:B------:R-:W-:Y:S01]  /*9780*/  @P4 FMUL R133, R133, 0.25 ;  /* 0x3e80000085854820 */ /* 0x000fe20000400000 */
[----:B------:R-:W-:Y:S01]  /*9790*/  LOP3.LUT R21, R21, 0x3000, RZ, 0xc0, !PT ;  /* 0x0000300015157812 */ /* 0x000fe200078ec0ff */
[----:B------:R-:W-:Y:S01]  /*97a0*/  @P4 FMUL R132, R132, 0.25 ;  /* 0x3e80000084844820 */ /* 0x000fe20000400000 */
[----:B------:R-:W-:Y:S01]  /*97b0*/  LEA.HI R239, R239, R14, RZ, 0x1f ;  /* 0x0000000eefef7211 */ /* 0x000fe200078ff8ff */
[----:B------:R-:W-:Y:S01]  /*97c0*/  @P4 FMUL R129, R129, 0.25 ;  /* 0x3e80000081814820 */ /* 0x000fe20000400000 */
[----:B------:R-:W-:Y:S01]  /*97d0*/  LEA R20, R20, R21, 0x4 ;  /* 0x0000001514147211 */ /* 0x000fe200078e20ff */
[----:B------:R-:W-:Y:S01]  /*97e0*/  @P1 FMUL R139, R139, 0.25 ;  /* 0x3e8000008b8b1820 */ /* 0x000fe20000400000 */
[----:B------:R-:W-:Y:S01]  /*97f0*/  SGXT.U32 R169, R169, 0x2 ;  /* 0x00000002a9a9781a */ /* 0x000fe20000000000 */
[----:B------:R-:W-:Y:S01]  /*9800*/  @P1 FMUL R138, R138, 0.25 ;  /* 0x3e8000008a8a1820 */ /* 0x000fe20000400000 */
[----:B------:R-:W-:Y:S01]  /*9810*/  LOP3.LUT R0, R20, R13, RZ, 0x3c, !PT ;  /* 0x0000000d14007212 */ /* 0x000fe200078e3cff */
[----:B------:R-:W-:-:S02]  /*9820*/  @P1 FMUL R135, R135, 0.25 ;  /* 0x3e80000087871820 */ /* 0x000fc40000400000 */
[----:B------:R-:W-:Y:S01]  /*9830*/  @P1 FMUL R134, R134, 0.25 ;  /* 0x3e80000086861820 */ /* 0x000fe20000400000 */
[----:B------:R-:W-:Y:S01]  /*9840*/  LOP3.LUT R238, R0, 0x40, RZ, 0x3c, !PT ;  /* 0x0000004000ee7812 */ /* 0x000fe200078e3cff */
[----:B------:R-:W-:Y:S02]  /*9850*/  @P1 FMUL R131, R131, 0.25 ;  /* 0x3e80000083831820 */ /* 0x000fe40000400000 */
[----:B------:R-:W-:Y:S02]  /*9860*/  @P1 FMUL R130, R130, 0.25 ;  /* 0x3e80000082821820 */ /* 0x000fe40000400000 */
[----:B------:R-:W-:Y:S02]  /*9870*/  @P1 FMUL R127, R127, 0.25 ;  /* 0x3e8000007f7f1820 */ /* 0x000fe40000400000 */
[----:B------:R-:W-:Y:S02]  /*9880*/  @P1 FMUL R126, R126, 0.25 ;  /* 0x3e8000007e7e1820 */ /* 0x000fe40000400000 */
[----:B------:R-:W-:-:S02]  /*9890*/  @P1 FMUL R123, R123, 0.25 ;  /* 0x3e8000007b7b1820 */ /* 0x000fc40000400000 */
[----:B------:R-:W-:Y:S02]  /*98a0*/  @P1 FMUL R122, R122, 0.25 ;  /* 0x3e8000007a7a1820 */ /* 0x000fe40000400000 */
        /* <DEDUP_REMOVED lines=22> */
[----:B------:R-:W-:Y:S01]  /*9a10*/  @P1 FMUL R211, R211, 0.25 ;  /* 0x3e800000d3d31820 */ /* 0x000fe20000400000 */
[----:B------:R-:W-:Y:S01]  /*9a20*/  FSETP.GEU.AND P1, PT, R213, 1.175494350822287508e-38, PT ;  /* 0x00800000d500780b */ /* 0x000fe20003f2e000 */
[----:B------:R-:W-:-:S02]  /*9a30*/  @P4 FMUL R128, R128, 0.25 ;  /* 0x3e80000080804820 */ /* 0x000fc40000400000 */
[----:B------:R-:W-:Y:S01]  /*9a40*/  @P4 FMUL R125, R125, 0.25 ;  /* 0x3e8000007d7d4820 */ /* 0x000fe20000400000 */
[----:B------:R-:W-:Y:S01]  /*9a50*/  FSEL R241, R241, R213, !P1 ;  /* 0x000000d5f1f17208 */ /* 0x000fe20004800000 */
        /* <DEDUP_REMOVED lines=25> */
[----:B------:R-:W-:Y:S01]  /*9bf0*/  @P4 FMUL R160, R160, 0.25 ;  /* 0x3e800000a0a04820 */ /* 0x000fe20000400000 */
[----:B------:R-:W-:Y:S01]  /*9c00*/  FSETP.GEU.AND P4, PT, R217, 1.175494350822287508e-38, PT ;  /* 0x00800000d900780b */ /* 0x000fe20003f8e000 */
[----:B------:R-:W-:Y:S02]  /*9c10*/  @!P2 FMUL R211, R211, 16777216 ;  /* 0x4b800000d3d3a820 */ /* 0x000fe40000400000 */
[----:B------:R-:W-:Y:S02]  /*9c20*/  @!P6 FMUL R137, R137, 16777216 ;  /* 0x4b8000008989e820 */ /* 0x000fe40000400000 */
[----:B------:R-:W-:Y:S01]  /*9c30*/  @!P6 FMUL R136, R136, 16777216 ;  /* 0x4b8000008888e820 */ /* 0x000fe20000400000 */
[----:B------:R-:W0:Y:S01]  /*9c40*/  MUFU.RCP R105, R211 ;  /* 0x000000d300697308 */ /* 0x000e220000001000 */
[----:B------:R-:W-:-:S02]  /*9c50*/  @!P6 FMUL R133, R133, 16777216 ;  /* 0x4b8000008585e820 */ /* 0x000fc40000400000 */
[----:B------:R-:W-:Y:S02]  /*9c60*/  @!P6 FMUL R132, R132, 16777216 ;  /* 0x4b8000008484e820 */ /* 0x000fe40000400000 */
[----:B------:R-:W-:Y:S02]  /*9c70*/  @!P6 FMUL R129, R129, 16777216 ;  /* 0x4b8000008181e820 */ /* 0x000fe40000400000 */
[----:B------:R-:W-:Y:S02]  /*9c80*/  @!P6 FMUL R128, R128, 16777216 ;  /* 0x4b8000008080e820 */ /* 0x000fe40000400000 */
[----:B------:R-:W-:Y:S02]  /*9c90*/  @!P6 FMUL R125, R125, 16777216 ;  /* 0x4b8000007d7de820 */ /* 0x000fe40000400000 */
[----:B------:R-:W-:Y:S02]  /*9ca0*/  @!P6 FMUL R124, R124, 16777216 ;  /* 0x4b8000007c7ce820 */ /* 0x000fe40000400000 */
        /* <DEDUP_REMOVED lines=24> */
[----:B------:R-:W-:Y:S01]  /*9e30*/  @!P6 FMUL R160, R160, 16777216 ;  /* 0x4b800000a0a0e820 */ /* 0x000fe20000400000 */
[----:B------:R-:W-:Y:S01]  /*9e40*/  FSETP.GEU.AND P6, PT, |R215|, 1.175494350822287508e-38, PT ;  /* 0x00800000d700780b */ /* 0x000fe20003fce200 */
        /* <DEDUP_REMOVED lines=31> */
[----:B------:R-:W-:Y:S01]  /*a040*/  @!P2 FMUL R178, R178, 16777216 ;  /* 0x4b800000b2b2a820 */ /* 0x000fe20000400000 */
[C---:B------:R-:W-:Y:S01]  /*a050*/  FSETP.GEU.AND P2, PT, R215.reuse, 1.175494350822287508e-38, PT ;  /* 0x00800000d700780b */ /* 0x040fe20003f4e000 */
[----:B------:R-:W-:Y:S02]  /*a060*/  FMUL R242, R215, 8388608 ;  /* 0x4b000000d7f27820 */ /* 0x000fe40000400000 */
[----:B------:R-:W-:Y:S02]  /*a070*/  IMAD.MOV.U32 R15, RZ, RZ, R70 ;  /* 0x000000ffff0f7224 */ /* 0x000fe400078e0046 */
[----:B------:R-:W-:Y:S01]  /*a080*/  IMAD.MOV.U32 R20, RZ, RZ, R67 ;  /* 0x000000ffff147224 */ /* 0x000fe200078e0043 */
[----:B------:R-:W-:Y:S01]  /*a090*/  FSEL R242, R242, R215, !P2 ;  /* 0x000000d7f2f27208 */ /* 0x000fe20005000000 */
[----:B------:R-:W-:Y:S02]  /*a0a0*/  IMAD.MOV.U32 R21, RZ, RZ, R74 ;  /* 0x000000ffff157224 */ /* 0x000fe400078e004a */
[----:B------:R-:W-:-:S02]  /*a0b0*/  IMAD.MOV.U32 R24, RZ, RZ, R75 ;  /* 0x000000ffff187224 */ /* 0x000fc400078e004b */
        /* <DEDUP_REMOVED lines=33> */
[----:B------:R-:W-:Y:S01]  /*a2d0*/  FSETP.GT.AND P3, PT, |R217|, 8.50705917302346158658e+37, PT ;  /* 0x7e800000d900780b */ /* 0x000fe20003f64200 */
[----:B------:R-:W-:Y:S02]  /*a2e0*/  @!P6 FMUL R215, R215, 16777216 ;  /* 0x4b800000d7d7e820 */ /* 0x000fe40000400000 */
[----:B0-----:R-:W-:Y:S02]  /*a2f0*/  FMUL R74, R105, R115 ;  /* 0x00000073694a7220 */ /* 0x001fe40000400000 */
        /* <DEDUP_REMOVED lines=33> */
[C---:B------:R-:W-:Y:S01]  /*a510*/  FSETP.GEU.AND P6, PT, |R217|.reuse, 1.175494350822287508e-38, PT ;  /* 0x00800000d900780b */ /* 0x040fe20003fce200 */
[----:B------:R-:W-:-:S02]  /*a520*/  FMUL R243, R217, 8388608 ;  /* 0x4b000000d9f37820 */ /* 0x000fc40000400000 */
[----:B------:R-:W-:Y:S02]  /*a530*/  FMUL R100, R105, R95 ;  /* 0x0000005f69647220 */ /* 0x000fe40000400000 */
[----:B------:R-:W1:Y:S01]  /*a540*/  MUFU.RCP R95, R213 ;  /* 0x000000d5005f7308 */ /* 0x000e620000001000 */
[----:B------:R-:W-:Y:S01]  /*a550*/  FSEL R243, R243, R217, !P4 ;  /* 0x000000d9f3f37208 */ /* 0x000fe20006000000 */
[----:B------:R-:W-:Y:S02]  /*a560*/  @P3 FMUL R217, R217, 0.25 ;  /* 0x3e800000d9d93820 */ /* 0x000fe40000400000 */
[----:B------:R-:W-:Y:S02]  /*a570*/  FMUL R66, R105, R138 ;  /* 0x0000008a69427220 */ /* 0x000fe40000400000 */
[----:B0-----:R-:W-:Y:S02]  /*a580*/  FMUL R138, R115, R15 ;  /* 0x0000000f738a7220 */ /* 0x001fe40000400000 */
[----:B------:R-:W-:-:S02]  /*a590*/  @!P6 FMUL R217, R217, 16777216 ;  /* 0x4b800000d9d9e820 */ /* 0x000fc40000400000 */
[----:B------:R-:W-:Y:S02]  /*a5a0*/  IMAD.MOV.U32 R12, RZ, RZ, R69 ;  /* 0x000000ffff0c7224 */ /* 0x000fe400078e0045 */
[----:B------:R-:W0:Y:S01]  /*a5b0*/  MUFU.RCP R15, R217 ;  /* 0x000000d9000f7308 */ /* 0x000e220000001000 */
[----:B------:R-:W-:Y:S02]  /*a5c0*/  @P3 FMUL R18, R18, 0.25 ;  /* 0x3e80000012123820 */ /* 0x000fe40000400000 */
[----:B------:R-:W-:Y:S02]  /*a5d0*/  @P3 FMUL R12, R12, 0.25 ;  /* 0x3e8000000c0c3820 */ /* 0x000fe40000400000 */
[----:B------:R-:W-:Y:S02]  /*a5e0*/  @P3 FMUL R37, R37, 0.25 ;  /* 0x3e80000025253820 */ /* 0x000fe40000400000 */
[----:B------:R-:W-:Y:S02]  /*a5f0*/  @P3 FMUL R141, R141, 0.25 ;  /* 0x3e8000008d8d3820 */ /* 0x000fe40000400000 */
[----:B------:R-:W-:-:S02]  /*a600*/  @P3 FMUL R41, R41, 0.25 ;  /* 0x3e80000029293820 */ /* 0x000fc40000400000 */
[----:B------:R-:W-:Y:S02]  /*a610*/  @P3 FMUL R36, R36, 0.25 ;  /* 0x3e80000024243820 */ /* 0x000fe40000400000 */
[----:B------:R-:W-:Y:S02]  /*a620*/  @P3 FMUL R52, R52, 0.25 ;  /* 0x3e80000034343820 */ /* 0x000fe40000400000 */
[C---:B------:R-:W-:Y:S02]  /*a630*/  FMUL R23, R105.reuse, R99 ;  /* 0x0000006369177220 */ /* 0x040fe40000400000 */
[----:B------:R-:W-:Y:S02]  /*a640*/  IMAD.MOV.U32 R13, RZ, RZ, R64 ;  /* 0x000000ffff0d7224 */ /* 0x000fe400078e0040 */
[----:B------:R-:W-:Y:S02]  /*a650*/  IMAD.MOV.U32 R14, RZ, RZ, R65 ;  /* 0x000000ffff0e7224 */ /* 0x000fe400078e0041 */
        /* <DEDUP_REMOVED lines=13> */
[----:B------:R-:W-:Y:S01]  /*a730*/  F2FP.PACK_AB R29, R29, R26 ;  /* 0x0000001a1d1d723e */ /* 0x000fe200000000ff */
[----:B------:R-:W-:-:S02]  /*a740*/  FMUL R106, R105, R79 ;  /* 0x0000004f696a7220 */ /* 0x000fc40000400000 */
[C---:B-1----:R-:W-:Y:S02]  /*a750*/  FMUL R92, R95.reuse, R113 ;  /* 0x000000715f5c7220 */ /* 0x042fe40000400000 */
[C---:B------:R-:W-:Y:S02]  /*a760*/  FMUL R91, R95.reuse, R112 ;  /* 0x000000705f5b7220 */ /* 0x040fe40000400000 */
[C---:B------:R-:W-:Y:S02]  /*a770*/  FMUL R89, R95.reuse, R109 ;  /* 0x0000006d5f597220 */ /* 0x040fe40000400000 */
[C---:B------:R-:W-:Y:S02]  /*a780*/  FMUL R94, R95.reuse, R108 ;  /* 0x0000006c5f5e7220 */ /* 0x040fe40000400000 */
[C---:B------:R-:W-:Y:S01]  /*a790*/  FMUL R27, R95.reuse, R102 ;  /* 0x000000665f1b7220 */ /* 0x040fe20000400000 */
[----:B------:R-:W-:Y:S01]  /*a7a0*/  F2FP.PACK_AB R92, R92, R89 ;  /* 0x000000595c5c723e */ /* 0x000fe200000000ff */
[----:B------:R-:W-:-:S02]  /*a7b0*/  FMUL R101, R95, R104 ;  /* 0x000000685f657220 */ /* 0x000fc40000400000 */
[----:B------:R-:W-:Y:S02]  /*a7c0*/  @!P6 FMUL R18, R18, 16777216 ;  /* 0x4b8000001212e820 */ /* 0x000fe40000400000 */
[----:B------:R-:W-:Y:S02]  /*a7d0*/  @!P6 FMUL R12, R12, 16777216 ;  /* 0x4b8000000c0ce820 */ /* 0x000fe40000400000 */
[----:B------:R-:W-:Y:S02]  /*a7e0*/  @!P6 FMUL R37, R37, 16777216 ;  /* 0x4b8000002525e820 */ /* 0x000fe40000400000 */
        /* <DEDUP_REMOVED lines=17> */
[C---:B------:R-:W-:Y:S02]  /*a900*/  FMUL R110, R95.reuse, R93 ;  /* 0x0000005d5f6e7220 */ /* 0x040fe40000400000 */
[C---:B------:R-:W-:Y:S02]  /*a910*/  FMUL R109, R95.reuse, R168 ;  /* 0x000000a85f6d7220 */ /* 0x040fe40000400000 */
[----:B------:R-:W-:Y:S01]  /*a920*/  FMUL R167, R95, R167 ;  /* 0x000000a75fa77220 */ /* 0x000fe20000400000 */
[----:B------:R-:W-:Y:S01]  /*a930*/  F2FP.PACK_AB R26, R107, R110 ;  /* 0x0000006e6b1a723e */ /* 0x000fe200000000ff */
[C---:B------:R-:W-:Y:S02]  /*a940*/  FMUL R166, R95.reuse, R166 ;  /* 0x000000a65fa67220 */ /* 0x040fe40000400000 */
[C---:B------:R-:W-:Y:S02]  /*a950*/  FMUL R112, R95.reuse, R165 ;  /* 0x000000a55f707220 */ /* 0x040fe40000400000 */
[----:B------:R-:W-:-:S02]  /*a960*/  FMUL R111, R95, R164 ;  /* 0x000000a45f6f7220 */ /* 0x000fc40000400000 */
[C---:B------:R-:W-:Y:S02]  /*a970*/  FMUL R163, R95.reuse, R163 ;  /* 0x000000a35fa37220 */ /* 0x040fe40000400000 */
[C---:B------:R-:W-:Y:S02]  /*a980*/  FMUL R162, R95.reuse, R162 ;  /* 0x000000a25fa27220 */ /* 0x040fe40000400000 */
[C---:B------:R-:W-:Y:S02]  /*a990*/  FMUL R114, R95.reuse, R161 ;  /* 0x000000a15f727220 */ /* 0x040fe40000400000 */
[----:B------:R-:W-:Y:S02]  /*a9a0*/  FMUL R113, R95, R160 ;  /* 0x000000a05f717220 */ /* 0x000fe40000400000 */
[----:B------:R-:W-:Y:S02]  /*a9b0*/  @!P6 FMUL R141, R141, 16777216 ;  /* 0x4b8000008d8de820 */ /* 0x000fe40000400000 */
[----:B------:R-:W-:-:S02]  /*a9c0*/  @!P6 FMUL R41, R41, 16777216 ;  /* 0x4b8000002929e820 */ /* 0x000fc40000400000 */
[----:B------:R-:W-:Y:S02]  /*a9d0*/  @!P6 FMUL R36, R36, 16777216 ;  /* 0x4b8000002424e820 */ /* 0x000fe40000400000 */
[----:B------:R-:W-:Y:S02]  /*a9e0*/  @!P6 FMUL R52, R52, 16777216 ;  /* 0x4b8000003434e820 */ /* 0x000fe40000400000 */
[----:B------:R-:W-:Y:S02]  /*a9f0*/  IMAD.MOV.U32 R17, RZ, RZ, R72 ;  /* 0x000000ffff117224 */ /* 0x000fe400078e0048 */
[----:B------:R-:W-:Y:S02]  /*aa00*/  FMUL R10, R105, R131 ;  /* 0x00000083690a7220 */ /* 0x000fe40000400000 */
[C---:B------:R-:W-:Y:S02]  /*aa10*/  FMUL R95, R115.reuse, R146 ;  /* 0x00000092735f7220 */ /* 0x040fe40000400000 */
[----:B------:R-:W-:-:S02]  /*aa20*/  FMUL R133, R115, R20 ;  /* 0x0000001473857220 */ /* 0x000fc40000400000 */
[----:B------:R-:W-:Y:S02]  /*aa30*/  FMUL R116, R115, R43 ;  /* 0x0000002b73747220 */ /* 0x000fe40000400000 */
[C---:B------:R-:W-:Y:S02]  /*aa40*/  FMUL R76, R105.reuse, R135 ;  /* 0x00000087694c7220 */ /* 0x040fe40000400000 */
[C---:B------:R-:W-:Y:S02]  /*aa50*/  FMUL R73, R105.reuse, R134 ;  /* 0x0000008669497220 */ /* 0x040fe40000400000 */
[C---:B------:R-:W-:Y:S02]  /*aa60*/  FMUL R70, R105.reuse, R130 ;  /* 0x0000008269467220 */ /* 0x040fe40000400000 */
        /* <DEDUP_REMOVED lines=29> */
[----:B------:R-:W-:Y:S02]  /*ac40*/  FMUL R123, R115, R55 ;  /* 0x00000037737b7220 */ /* 0x000fe40000400000 */
[C---:B0-----:R-:W-:Y:S02]  /*ac50*/  FMUL R50, R15.reuse, R18 ;  /* 0x000000120f327220 */ /* 0x041fe40000400000 */
[----:B------:R-:W-:-:S02]  /*ac60*/  FMUL R63, R15, R12 ;  /* 0x0000000c0f3f7220 */ /* 0x000fc40000400000 */
[----:B------:R-:W-:Y:S02]  /*ac70*/  FMUL R16, R15, R37 ;  /* 0x000000250f107220 */ /* 0x000fe40000400000 */
[----:B------:R-:W-:Y:S02]  /*ac80*/  FMUL R115, R115, R54 ;  /* 0x0000003673737220 */ /* 0x000fe40000400000 */
[C---:B------:R-:W-:Y:S02]  /*ac90*/  FMUL R18, R15.reuse, R141 ;  /* 0x0000008d0f127220 */ /* 0x040fe40000400000 */
[C---:B------:R-:W-:Y:S01]  /*aca0*/  FMUL R39, R15.reuse, R41 ;  /* 0x000000290f277220 */ /* 0x040fe20000400000 */
[----:B------:R-:W-:Y:S01]  /*acb0*/  F2FP.PACK_AB R41, R42, R119 ;  /* 0x000000772a29723e */ /* 0x000fe200000000ff */
[C---:B------:R-:W-:Y:S01]  /*acc0*/  FMUL R12, R15.reuse, R36 ;  /* 0x000000240f0c7220 */ /* 0x040fe20000400000 */
[----:B------:R-:W-:Y:S01]  /*acd0*/  F2FP.PACK_AB R36, R38, R115 ;  /* 0x000000732624723e */ /* 0x000fe200000000ff */
[----:B------:R-:W-:Y:S01]  /*ace0*/  FMUL R37, R15, R52 ;  /* 0x000000340f257220 */ /* 0x000fe20000400000 */
[----:B------:R-:W-:Y:S01]  /*acf0*/  F2FP.PACK_AB R18, R18, R39 ;  /* 0x000000271212723e */ /* 0x000fe200000000ff */
[----:B------:R-:W-:Y:S01]  /*ad00*/  @P3 FMUL R49, R49, 0.25 ;  /* 0x3e80000031313820 */ /* 0x000fe20000400000 */
[----:B------:R-:W-:Y:S01]  /*ad10*/  F2FP.PACK_AB R38, R142, R43 ;  /* 0x0000002b8e26723e */ /* 0x000fe200000000ff */
[----:B------:R-:W-:Y:S01]  /*ad20*/  @P3 FMUL R40, R40, 0.25 ;  /* 0x3e80000028283820 */ /* 0x000fe20000400000 */
[----:B------:R-:W-:Y:S01]  /*ad30*/  F2FP.PACK_AB R12, R12, R37 ;  /* 0x000000250c0c723e */ /* 0x000fe200000000ff */
[----:B------:R-:W-:Y:S01]  /*ad40*/  @P3 FMUL R17, R17, 0.25 ;  /* 0x3e80000011113820 */ /* 0x000fe20000400000 */
[----:B------:R-:W-:Y:S01]  /*ad50*/  F2FP.PACK_AB R37, R118, R121 ;  /* 0x000000797625723e */ /* 0x000fe200000000ff */
[----:B------:R-:W-:Y:S01]  /*ad60*/  @P3 FMUL R13, R13, 0.25 ;  /* 0x3e8000000d0d3820 */ /* 0x000fe20000400000 */
[----:B------:R-:W-:Y:S01]  /*ad70*/  F2FP.PACK_AB R39, R62, R117 ;  /* 0x000000753e27723e */ /* 0x000fe200000000ff */
[----:B------:R-:W-:Y:S01]  /*ad80*/  @!P6 FMUL R49, R49, 16777216 ;  /* 0x4b8000003131e820 */ /* 0x000fe20000400000 */
[----:B------:R-:W-:Y:S01]  /*ad90*/  F2FP.PACK_AB R42, R143, R116 ;  /* 0x000000748f2a723e */ /* 0x000fe200000000ff */
[----:B------:R-:W-:Y:S01]  /*ada0*/  @P3 FMUL R45, R45, 0.25 ;  /* 0x3e8000002d2d3820 */ /* 0x000fe20000400000 */
[----:B------:R-:W-:Y:S01]  /*adb0*/  F2FP.PACK_AB R43, R20, R21 ;  /* 0x00000015142b723e */ /* 0x000fe200000000ff */
[----:B------:R-:W-:Y:S01]  /*adc0*/  @P3 FMUL R44, R44, 0.25 ;  /* 0x3e8000002c2c3820 */ /* 0x000fe20000400000 */
[----:B------:R0:W-:Y:S01]  /*add0*/  STS.128 [R8+0x80], R36 ;  /* 0x0000802408007388 */ /* 0x0001e20000000c00 */
[----:B------:R-:W-:Y:S01]  /*ade0*/  @P3 FMUL R33, R33, 0.25 ;  /* 0x3e80000021213820 */ /* 0x000fe20000400000 */
[----:B------:R-:W-:Y:S01]  /*adf0*/  F2FP.PACK_AB R20, R162, R113 ;  /* 0x00000071a214723e */ /* 0x000fe200000000ff */
[----:B------:R-:W-:Y:S01]  /*ae00*/  @P3 FMUL R32, R32, 0.25 ;  /* 0x3e80000020203820 */ /* 0x000fe20000400000 */
[----:B------:R-:W-:Y:S01]  /*ae10*/  F2FP.PACK_AB R21, R166, R111 ;  /* 0x0000006fa615723e */ /* 0x000fe200000000ff */
[----:B------:R-:W-:-:S02]  /*ae20*/  @!P6 FMUL R40, R40, 16777216 ;  /* 0x4b8000002828e820 */ /* 0x000fc40000400000 */
[----:B------:R-:W-:Y:S02]  /*ae30*/  @P3 FMUL R14, R14, 0.25 ;  /* 0x3e8000000e0e3820 */ /* 0x000fe40000400000 */
[----:B------:R-:W-:Y:S02]  /*ae40*/  @P3 FMUL R61, R61, 0.25 ;  /* 0x3e8000003d3d3820 */ /* 0x000fe40000400000 */
[----:B------:R-:W-:Y:S02]  /*ae50*/  @P3 FMUL R60, R60, 0.25 ;  /* 0x3e8000003c3c3820 */ /* 0x000fe40000400000 */
[----:B------:R-:W-:Y:S02]  /*ae60*/  @P3 FMUL R48, R48, 0.25 ;  /* 0x3e80000030303820 */ /* 0x000fe40000400000 */
[----:B------:R-:W-:Y:S02]  /*ae70*/  IMAD.MOV.U32 R199, RZ, RZ, c[0x0][0x1c8] ;  /* 0x00007200ffc77624 */ /* 0x000fe400078e00ff */
[----:B0-----:R-:W-:-:S02]  /*ae80*/  IMAD R36, R169, c[0x0][0x1c8], RZ ;  /* 0x00007200a9247a24 */ /* 0x001fc400078e02ff */
[----:B------:R-:W-:Y:S02]  /*ae90*/  @P3 FMUL R140, R140, 0.25 ;  /* 0x3e8000008c8c3820 */ /* 0x000fe40000400000 */
[----:B------:R-:W-:Y:S01]  /*aea0*/  @P3 FMUL R53, R53, 0.25 ;  /* 0x3e80000035353820 */ /* 0x000fe20000400000 */
[----:B------:R-:W-:Y:S01]  /*aeb0*/  LEA R38, R199, R36, 0x2 ;  /* 0x00000024c7267211 */ /* 0x000fe200078e10ff */
[----:B------:R-:W-:Y:S02]  /*aec0*/  @!P6 FMUL R17, R17, 16777216 ;  /* 0x4b8000001111e820 */ /* 0x000fe40000400000 */
[----:B------:R-:W-:Y:S02]  /*aed0*/  @!P6 FMUL R13, R13, 16777216 ;  /* 0x4b8000000d0de820 */ /* 0x000fe40000400000 */
[----:B------:R-:W-:Y:S02]  /*aee0*/  FMUL R24, R15, R49 ;  /* 0x000000310f187220 */ /* 0x000fe40000400000 */
[----:B------:R-:W-:-:S02]  /*aef0*/  @P3 FMUL R57, R57, 0.25 ;  /* 0x3e80000039393820 */ /* 0x000fc40000400000 */
[----:B------:R-:W-:Y:S02]  /*af00*/  @!P6 FMUL R45, R45, 16777216 ;  /* 0x4b8000002d2de820 */ /* 0x000fe40000400000 */
[----:B------:R-:W-:Y:S02]  /*af10*/  @!P6 FMUL R44, R44, 16777216 ;  /* 0x4b8000002c2ce820 */ /* 0x000fe40000400000 */
[----:B------:R-:W-:Y:S02]  /*af20*/  @!P6 FMUL R33, R33, 16777216 ;  /* 0x4b8000002121e820 */ /* 0x000fe40000400000 */
[----:B------:R-:W-:Y:S02]  /*af30*/  @!P6 FMUL R32, R32, 16777216 ;  /* 0x4b8000002020e820 */ /* 0x000fe40000400000 */
[----:B------:R-:W-:Y:S01]  /*af40*/  FMUL R49, R15, R40 ;  /* 0x000000280f317220 */ /* 0x000fe20000400000 */
[----:B------:R-:W-:Y:S01]  /*af50*/  F2FP.PACK_AB R40, R120, R123 ;  /* 0x0000007b7828723e */ /* 0x000fe200000000ff */
[----:B------:R-:W-:-:S02]  /*af60*/  @P3 FMUL R145, R145, 0.25 ;  /* 0x3e80000091913820 */ /* 0x000fc40000400000 */
[----:B------:R-:W-:Y:S02]  /*af70*/  @P3 FMUL R144, R144, 0.25 ;  /* 0x3e80000090903820 */ /* 0x000fe40000400000 */
[----:B------:R-:W-:Y:S01]  /*af80*/  @P3 FMUL R149, R149, 0.25 ;  /* 0x3e80000095953820 */ /* 0x000fe20000400000 */
[----:B------:R-:W-:Y:S01]  /*af90*/  STS.128 [R8+0x280], R40 ;  /* 0x0002802808007388 */ /* 0x000fe20000000c00 */
[----:B------:R-:W-:Y:S02]  /*afa0*/  @P3 FMUL R148, R148, 0.25 ;  /* 0x3e80000094943820 */ /* 0x000fe40000400000 */
[----:B------:R-:W-:Y:S02]  /*afb0*/  @P3 FMUL R153, R153, 0.25 ;  /* 0x3e80000099993820 */ /* 0x000fe40000400000 */
[----:B------:R-:W-:Y:S02]  /*afc0*/  @P3 FMUL R152, R152, 0.25 ;  /* 0x3e80000098983820 */ /* 0x000fe40000400000 */
[----:B------:R-:W-:-:S02]  /*afd0*/  @P3 FMUL R68, R68, 0.25 ;  /* 0x3e80000044443820 */ /* 0x000fc40000400000 */
[----:B------:R-:W-:Y:S02]  /*afe0*/  @P3 FMUL R157, R157, 0.25 ;  /* 0x3e8000009d9d3820 */ /* 0x000fe40000400000 */
[----:B------:R-:W-:Y:S02]  /*aff0*/  @P3 FMUL R156, R156, 0.25 ;  /* 0x3e8000009c9c3820 */ /* 0x000fe40000400000 */
[----:B------:R-:W-:Y:S02]  /*b000*/  @P3 FMUL R56, R56, 0.25 ;  /* 0x3e80000038383820 */ /* 0x000fe40000400000 */
[----:B------:R-:W-:Y:S02]  /*b010*/  @!P6 FMUL R14, R14, 16777216 ;  /* 0x4b8000000e0ee820 */ /* 0x000fe40000400000 */
[----:B------:R-:W-:Y:S02]  /*b020*/  @!P6 FMUL R61, R61, 16777216 ;  /* 0x4b8000003d3de820 */ /* 0x000fe40000400000 */
[----:B------:R-:W-:-:S02]  /*b030*/  @!P6 FMUL R60, R60, 16777216 ;  /* 0x4b8000003c3ce820 */ /* 0x000fc40000400000 */
[----:B------:R-:W-:Y:S02]  /*b040*/  @!P6 FMUL R48, R48, 16777216 ;  /* 0x4b8000003030e820 */ /* 0x000fe40000400000 */
[----:B------:R-:W-:Y:S02]  /*b050*/  @!P6 FMUL R140, R140, 16777216 ;  /* 0x4b8000008c8ce820 */ /* 0x000fe40000400000 */
[----:B------:R-:W-:Y:S02]  /*b060*/  @!P6 FMUL R53, R53, 16777216 ;  /* 0x4b8000003535e820 */ /* 0x000fe40000400000 */
[C---:B------:R-:W-:Y:S02]  /*b070*/  FMUL R51, R15.reuse, R17 ;  /* 0x000000110f337220 */ /* 0x040fe40000400000 */
[----:B------:R-:W-:Y:S02]  /*b080*/  FMUL R55, R15, R13 ;  /* 0x0000000d0f377220 */ /* 0x000fe40000400000 */
[----:B------:R-:W-:-:S02]  /*b090*/  @!P6 FMUL R57, R57, 16777216 ;  /* 0x4b8000003939e820 */ /* 0x000fc40000400000 */
[C---:B------:R-:W-:Y:S02]  /*b0a0*/  FMUL R17, R15.reuse, R45 ;  /* 0x0000002d0f117220 */ /* 0x040fe40000400000 */
[C---:B------:R-:W-:Y:S02]  /*b0b0*/  FMUL R13, R15.reuse, R44 ;  /* 0x0000002c0f0d7220 */ /* 0x040fe40000400000 */
[C---:B------:R-:W-:Y:S01]  /*b0c0*/  FMUL R34, R15.reuse, R33 ;  /* 0x000000210f227220 */ /* 0x040fe20000400000 */
[----:B------:R-:W-:Y:S01]  /*b0d0*/  F2FP.PACK_AB R33, R22, R103 ;  /* 0x000000671621723e */ /* 0x000fe200000000ff */
[----:B------:R-:W-:Y:S01]  /*b0e0*/  FMUL R32, R15, R32 ;  /* 0x000000200f207220 */ /* 0x000fe20000400000 */
        /* <DEDUP_REMOVED lines=13> */
[----:B------:R-:W-:Y:S01]  /*b1c0*/  @!P6 FMUL R145, R145, 16777216 ;  /* 0x4b8000009191e820 */ /* 0x000fe20000400000 */
[----:B------:R-:W-:Y:S01]  /*b1d0*/  F2FP.PACK_AB R31, R31, R98 ;  /* 0x000000621f1f723e */ /* 0x000fe200000000ff */
[----:B------:R-:W-:Y:S01]  /*b1e0*/  @!P6 FMUL R144, R144, 16777216 ;  /* 0x4b8000009090e820 */ /* 0x000fe20000400000 */
[----:B------:R-:W-:Y:S01]  /*b1f0*/  F2FP.PACK_AB R30, R30, R99 ;  /* 0x000000631e1e723e */ /* 0x000fe200000000ff */
[----:B------:R-:W-:Y:S01]  /*b200*/  @!P6 FMUL R149, R149, 16777216 ;  /* 0x4b8000009595e820 */ /* 0x000fe20000400000 */
[----:B------:R0:W-:Y:S01]  /*b210*/  STS.128 [R8+0x100], R20 ;  /* 0x0001001408007388 */ /* 0x0001e20000000c00 */
[----:B------:R-:W-:Y:S01]  /*b220*/  @!P6 FMUL R148, R148, 16777216 ;  /* 0x4b8000009494e820 */ /* 0x000fe20000400000 */
[----:B------:R-:W-:Y:S01]  /*b230*/  F2FP.PACK_AB R71, R71, R76 ;  /* 0x0000004c4747723e */ /* 0x000fe200000000ff */
[----:B------:R-:W-:-:S02]  /*b240*/  @!P6 FMUL R153, R153, 16777216 ;  /* 0x4b8000009999e820 */ /* 0x000fc40000400000 */
[----:B------:R-:W-:Y:S02]  /*b250*/  @!P6 FMUL R152, R152, 16777216 ;  /* 0x4b8000009898e820 */ /* 0x000fe40000400000 */
[----:B------:R-:W-:Y:S02]  /*b260*/  @!P6 FMUL R68, R68, 16777216 ;  /* 0x4b8000004444e820 */ /* 0x000fe40000400000 */
[----:B------:R-:W-:Y:S02]  /*b270*/  @!P6 FMUL R157, R157, 16777216 ;  /* 0x4b8000009d9de820 */ /* 0x000fe40000400000 */
[----:B------:R-:W-:Y:S02]  /*b280*/  @!P6 FMUL R156, R156, 16777216 ;  /* 0x4b8000009c9ce820 */ /* 0x000fe40000400000 */
[----:B------:R-:W-:Y:S02]  /*b290*/  @!P6 FMUL R56, R56, 16777216 ;  /* 0x4b8000003838e820 */ /* 0x000fe40000400000 */
[----:B------:R-:W-:Y:S01]  /*b2a0*/  FMUL R54, R15, R14 ;  /* 0x0000000e0f367220 */ /* 0x000fe20000400000 */
[----:B0-----:R-:W-:Y:S01]  /*b2b0*/  F2FP.PACK_AB R23, R93, R128 ;  /* 0x000000805d17723e */ /* 0x001fe200000000ff */
        /* <DEDUP_REMOVED lines=12> */
[----:B------:R-:W-:Y:S01]  /*b380*/  IMAD R40, R199, 0x4, R38 ;  /* 0x00000004c7287824 */ /* 0x000fe200078e0226 */
[----:B------:R-:W-:Y:S01]  /*b390*/  F2FP.PACK_AB R14, R14, R49 ;  /* 0x000000310e0e723e */ /* 0x000fe200000000ff */
[C---:B------:R-:W-:Y:S01]  /*b3a0*/  FMUL R58, R15.reuse, R57 ;  /* 0x000000390f3a7220 */ /* 0x040fe20000400000 */
[----:B------:R-:W-:Y:S01]  /*b3b0*/  F2FP.PACK_AB R16, R16, R53 ;  /* 0x000000351010723e */ /* 0x000fe200000000ff */
[C---:B------:R-:W-:Y:S01]  /*b3c0*/  FMUL R145, R15.reuse, R145 ;  /* 0x000000910f917220 */ /* 0x040fe20000400000 */
[----:B------:R0:W-:Y:S01]  /*b3d0*/  STS.128 [R8+0x300], R24 ;  /* 0x0003001808007388 */ /* 0x0001e20000000c00 */
[C---:B------:R-:W-:Y:S01]  /*b3e0*/  FMUL R144, R15.reuse, R144 ;  /* 0x000000900f907220 */ /* 0x040fe20000400000 */
[----:B------:R-:W-:Y:S01]  /*b3f0*/  F2FP.PACK_AB R93, R88, R85 ;  /* 0x00000055585d723e */ /* 0x000fe200000000ff */
[C---:B------:R-:W-:Y:S01]  /*b400*/  FMUL R46, R15.reuse, R149 ;  /* 0x000000950f2e7220 */ /* 0x040fe20000400000 */
[----:B------:R1:W-:Y:S01]  /*b410*/  STS.128 [R8+0x200], R16 ;  /* 0x0002001008007388 */ /* 0x0003e20000000c00 */
[----:B------:R-:W-:-:S02]  /*b420*/  FMUL R47, R15, R148 ;  /* 0x000000940f2f7220 */ /* 0x000fc40000400000 */
[C---:B------:R-:W-:Y:S01]  /*b430*/  FMUL R153, R15.reuse, R153 ;  /* 0x000000990f997220 */ /* 0x040fe20000400000 */
[----:B------:R2:W-:Y:S01]  /*b440*/  STS.128 [R8+0x180], R28 ;  /* 0x0001801c08007388 */ /* 0x0005e20000000c00 */
[C---:B------:R-:W-:Y:S02]  /*b450*/  FMUL R152, R15.reuse, R152 ;  /* 0x000000980f987220 */ /* 0x040fe40000400000 */
[C---:B------:R-:W-:Y:S02]  /*b460*/  FMUL R68, R15.reuse, R68 ;  /* 0x000000440f447220 */ /* 0x040fe40000400000 */
[C---:B------:R-:W-:Y:S02]  /*b470*/  FMUL R157, R15.reuse, R157 ;  /* 0x0000009d0f9d7220 */ /* 0x040fe40000400000 */
[C---:B------:R-:W-:Y:S01]  /*b480*/  FMUL R156, R15.reuse, R156 ;  /* 0x0000009c0f9c7220 */ /* 0x040fe20000400000 */
[----:B0-----:R-:W-:Y:S01]  /*b490*/  F2FP.PACK_AB R24, R158, R59 ;  /* 0x0000003b9e18723e */ /* 0x001fe200000000ff */
[----:B------:R-:W-:Y:S01]  /*b4a0*/  FMUL R57, R15, R56 ;  /* 0x000000380f397220 */ /* 0x000fe20000400000 */
[----:B------:R-:W-:Y:S01]  /*b4b0*/  F2FP.PACK_AB R15, R60, R35 ;  /* 0x000000233c0f723e */ /* 0x000fe200000000ff */
[----:B------:R-:W-:Y:S01]  /*b4c0*/  IMAD R42, R199, 0x4, R40 ;  /* 0x00000004c72a7824 */ /* 0x000fe200078e0228 */
[----:B------:R-:W-:-:S02]  /*b4d0*/  F2FP.PACK_AB R35, R96, R97 ;  /* 0x000000616023723e */ /* 0x000fc400000000ff */
[----:B-1----:R-:W-:Y:S01]  /*b4e0*/  F2FP.PACK_AB R19, R145, R46 ;  /* 0x0000002e9113723e */ /* 0x002fe200000000ff */
[----:B------:R0:W-:Y:S01]  /*b4f0*/  STS.128 [R8], R12 ;  /* 0x0000000c08007388 */ /* 0x0001e20000000c00 */
[C---:B------:R-:W-:Y:S02]  /*b500*/  LEA R44, R199.reuse, R42, 0x2 ;  /* 0x0000002ac72c7211 */ /* 0x040fe400078e10ff */
[----:B------:R-:W-:Y:S01]  /*b510*/  F2FP.PACK_AB R18, R50, R153 ;  /* 0x000000993212723e */ /* 0x000fe200000000ff */
[----:B------:R1:W-:Y:S01]  /*b520*/  STS.128 [R8+0x380], R32 ;  /* 0x0003802008007388 */ /* 0x0003e20000000c00 */
[----:B------:R-:W-:Y:S01]  /*b530*/  F2FP.PACK_AB R17, R54, R63 ;  /* 0x0000003f3611723e */ /* 0x000fe200000000ff */
[----:B--2---:R-:W-:Y:S01]  /*b540*/  IMAD R28, R199, 0x4, R44 ;  /* 0x00000004c71c7824 */ /* 0x004fe200078e022c */
[----:B------:R-:W-:Y:S01]  /*b550*/  F2FP.PACK_AB R25, R135, R138 ;  /* 0x0000008a8719723e */ /* 0x000fe200000000ff */
[----:B------:R-:W-:Y:S01]  /*b560*/  BAR.SYNC.DEFER_BLOCKING 0x0 ;  /* 0x0000000000007b1d */ /* 0x000fe20000010000 */
[----:B------:R-:W-:Y:S01]  /*b570*/  F2FP.PACK_AB R26, R131, R134 ;  /* 0x00000086831a723e */ /* 0x000fe200000000ff */
[----:B------:R-:W-:Y:S01]  /*b580*/  IMAD R30, R199, 0x4, R28 ;  /* 0x00000004c71e7824 */ /* 0x000fe200078e021c */
[----:B------:R-:W-:-:S02]  /*b590*/  F2FP.PACK_AB R27, R95, R130 ;  /* 0x000000825f1b723e */ /* 0x000fc400000000ff */
[----:B------:R-:W-:Y:S02]  /*b5a0*/  F2FP.PACK_AB R16, R157, R58 ;  /* 0x0000003a9d10723e */ /* 0x000fe400000000ff */
[----:B------:R-:W-:Y:S02]  /*b5b0*/  F2FP.PACK_AB R95, R80, R77 ;  /* 0x0000004d505f723e */ /* 0x000fe400000000ff */
[----:B0-----:R-:W-:Y:S02]  /*b5c0*/  F2FP.PACK_AB R12, R156, R57 ;  /* 0x000000399c0c723e */ /* 0x001fe400000000ff */
[----:B------:R-:W-:Y:S02]  /*b5d0*/  F2FP.PACK_AB R13, R55, R68 ;  /* 0x00000044370d723e */ /* 0x000fe400000000ff */
[----:B-1----:R-:W-:Y:S02]  /*b5e0*/  LEA R32, R199, R30, 0x2 ;  /* 0x0000001ec7207211 */ /* 0x002fe400078e10ff */
[----:B------:R-:W-:-:S02]  /*b5f0*/  F2FP.PACK_AB R14, R51, R152 ;  /* 0x00000098330e723e */ /* 0x000fc400000000ff */
[----:B------:R-:W-:Y:S01]  /*b600*/  F2FP.PACK_AB R15, R144, R47 ;  /* 0x0000002f900f723e */ /* 0x000fe200000000ff */
[----:B------:R-:W-:Y:S01]  /*b610*/  IMAD R34, R199, 0x4, R32 ;  /* 0x00000004c7227824 */ /* 0x000fe200078e0220 */
[----:B------:R-:W-:-:S03]  /*b620*/  F2FP.PACK_AB R68, R74, R67 ;  /* 0x000000434a44723e */ /* 0x000fc600000000ff */
[C---:B------:R-:W-:Y:S01]  /*b630*/  IMAD R46, R199.reuse, 0x4, R34 ;  /* 0x00000004c72e7824 */ /* 0x040fe200078e0222 */
[----:B------:R-:W0:Y:S04]  /*b640*/  LDS.128 R96, [R0] ;  /* 0x0000000000607984 */ /* 0x000e280000000c00 */
[C---:B------:R-:W-:Y:S01]  /*b650*/  LEA R48, R199.reuse, R46, 0x2 ;  /* 0x0000002ec7307211 */ /* 0x040fe200078e10ff */
[----:B------:R-:W-:Y:S04]  /*b660*/  LDS.128 R124, [R0+0x400] ;  /* 0x00040000007c7984 */ /* 0x000fe80000000c00 */
[----:B------:R-:W-:Y:S01]  /*b670*/  LDS.128 R112, [R0+0x800] ;  /* 0x0008000000707984 */ /* 0x000fe20000000c00 */
[----:B------:R-:W-:-:S03]  /*b680*/  IMAD R50, R199, 0x4, R48 ;  /* 0x00000004c7327824 */ /* 0x000fc600078e0230 */
[----:B------:R-:W-:Y:S01]  /*b690*/  LDS.128 R104, [R0+0xc00] ;  /* 0x000c000000687984 */ /* 0x000fe20000000c00 */
[----:B------:R-:W-:-:S03]  /*b6a0*/  IMAD R52, R199, 0x4, R50 ;  /* 0x00000004c7347824 */ /* 0x000fc600078e0232 */
[----:B------:R-:W1:Y:S02]  /*b6b0*/  LDS.128 R120, [R238] ;  /* 0x00000000ee787984 */ /* 0x000e640000000c00 */
[C---:B------:R-:W-:Y:S02]  /*b6c0*/  LEA R54, R199.reuse, R52, 0x2 ;  /* 0x00000034c7367211 */ /* 0x040fe400078e10ff */
[----:B------:R-:W2:Y:S03]  /*b6d0*/  LDS.128 R116, [R238+0x400] ;  /* 0x00040000ee747984 */ /* 0x000ea60000000c00 */
[C---:B------:R-:W-:Y:S01]  /*b6e0*/  IMAD R56, R199.reuse, 0x4, R54 ;  /* 0x00000004c7387824 */ /* 0x040fe200078e0236 */
[----:B------:R-:W3:Y:S04]  /*b6f0*/  LDS.128 R108, [R238+0x800] ;  /* 0x00080000ee6c7984 */ /* 0x000ee80000000c00 */
[----:B------:R-:W4:Y:S04]  /*b700*/  LDS.128 R100, [R238+0xc00] ;  /* 0x000c0000ee647984 */ /* 0x000f280000000c00 */
[----:B------:R-:W-:Y:S06]  /*b710*/  BAR.SYNC.DEFER_BLOCKING 0x0 ;  /* 0x0000000000007b1d */ /* 0x000fec0000010000 */
[----:B------:R5:W-:Y:S04]  /*b720*/  STS.128 [R8+0x80], R24 ;  /* 0x0000801808007388 */ /* 0x000be80000000c00 */
[----:B------:R0:W-:Y:S04]  /*b730*/  STS.128 [R8], R12 ;  /* 0x0000000c08007388 */ /* 0x0001e80000000c00 */
[----:B------:R1:W-:Y:S04]  /*b740*/  STS.128 [R8+0x200], R16 ;  /* 0x0002001008007388 */ /* 0x0003e80000000c00 */
[----:B------:R-:W-:Y:S01]  /*b750*/  STS.128 [R8+0x280], R20 ;  /* 0x0002801408007388 */ /* 0x000fe20000000c00 */
[----:B-----5:R-:W-:Y:S01]  /*b760*/  IMAD R24, R199, 0x4, R56 ;  /* 0x00000004c7187824 */ /* 0x020fe200078e0238 */
[----:B0-----:R-:W-:-:S02]  /*b770*/  F2FP.PACK_AB R12, R91, R94 ;  /* 0x0000005e5b0c723e */ /* 0x001fc400000000ff */
[----:B------:R-:W-:Y:S02]  /*b780*/  F2FP.PACK_AB R13, R90, R87 ;  /* 0x000000575a0d723e */ /* 0x000fe400000000ff */
[----:B------:R-:W-:Y:S02]  /*b790*/  F2FP.PACK_AB R14, R86, R83 ;  /* 0x00000053560e723e */ /* 0x000fe400000000ff */
[----:B------:R-:W-:Y:S02]  /*b7a0*/  F2FP.PACK_AB R15, R82, R79 ;  /* 0x0000004f520f723e */ /* 0x000fe400000000ff */
[----:B-1----:R-:W-:Y:S02]  /*b7b0*/  F2FP.PACK_AB R18, R70, R75 ;  /* 0x0000004b4612723e */ /* 0x002fe400000000ff */
[----:B------:R-:W-:Y:S01]  /*b7c0*/  F2FP.PACK_AB R70, R10, R11 ;  /* 0x0000000b0a46723e */ /* 0x000fe200000000ff */
[----:B------:R0:W-:Y:S01]  /*b7d0*/  STS.128 [R8+0x100], R12 ;  /* 0x0001000c08007388 */ /* 0x0001e20000000c00 */
[----:B------:R-:W-:-:S02]  /*b7e0*/  F2FP.PACK_AB R17, R69, R78 ;  /* 0x0000004e4511723e */ /* 0x000fc400000000ff */
[----:B------:R-:W-:Y:S02]  /*b7f0*/  LEA R10, P6, R36, R6, 0x1 ;  /* 0x00000006240a7211 */ /* 0x000fe400078c08ff */
[----:B------:R-:W-:Y:S02]  /*b800*/  LEA R26, R199, R24, 0x2 ;  /* 0x00000018c71a7211 */ /* 0x000fe400078e10ff */
[----:B------:R-:W-:Y:S02]  /*b810*/  F2FP.PACK_AB R94, R84, R81 ;  /* 0x00000051545e723e */ /* 0x000fe400000000ff */
[----:B------:R-:W-:Y:S02]  /*b820*/  F2FP.PACK_AB R16, R65, R64 ;  /* 0x000000404110723e */ /* 0x000fe400000000ff */
[----:B------:R-:W-:Y:S01]  /*b830*/  F2FP.PACK_AB R69, R9, R72 ;  /* 0x000000480945723e */ /* 0x000fe200000000ff */
[----:B------:R-:W-:Y:S01]  /*b840*/  STS.128 [R8+0x300], R92 ;  /* 0x0003005c08007388 */ /* 0x000fe20000000c00 */
[----:B------:R-:W-:-:S02]  /*b850*/  F2FP.PACK_AB R19, R66, R73 ;  /* 0x000000494213723e */ /* 0x000fc400000000ff */
[-C--:B------:R-:W-:Y:S01]  /*b860*/  LEA.HI.X.SX32 R11, R36, R7.reuse, 0x1, P6 ;  /* 0x00000007240b7211 */ /* 0x080fe200030f0eff */
[C---:B------:R-:W-:Y:S01]  /*b870*/  IMAD R36, R199.reuse, 0x4, R26 ;  /* 0x00000004c7247824 */ /* 0x040fe200078e021a */
[-C--:B0-----:R-:W-:Y:S01]  /*b880*/  LEA R12, P3, R38, R6.reuse, 0x1 ;  /* 0x00000006260c7211 */ /* 0x081fe200078608ff */
[----:B------:R0:W-:Y:S01]  /*b890*/  STS.128 [R8+0x180], R16 ;  /* 0x0001801008007388 */ /* 0x0001e20000000c00 */
[----:B------:R-:W-:Y:S02]  /*b8a0*/  LEA R14, P6, R40, R6, 0x1 ;  /* 0x00000006280e7211 */ /* 0x000fe400078c08ff */
[-C--:B------:R-:W-:Y:S01]  /*b8b0*/  LEA.HI.X.SX32 R13, R38, R7.reuse, 0x1, P3 ;  /* 0x00000007260d7211 */ /* 0x080fe200018f0eff */
[----:B------:R1:W-:Y:S01]  /*b8c0*/  STS.128 [R8+0x380], R68 ;  /* 0x0003804408007388 */ /* 0x0003e20000000c00 */
[C---:B------:R-:W-:Y:S01]  /*b8d0*/  IMAD R38, R199.reuse, 0x4, R36 ;  /* 0x00000004c7267824 */ /* 0x040fe200078e0224 */
[----:B------:R-:W-:Y:S02]  /*b8e0*/  LEA.HI.X.SX32 R15, R40, R7, 0x1, P6 ;  /* 0x00000007280f7211 */ /* 0x000fe400030f0eff */
[----:B------:R-:W-:Y:S02]  /*b8f0*/  BAR.SYNC.DEFER_BLOCKING 0x0 ;  /* 0x0000000000007b1d */ /* 0x000fe40000010000 */
[----:B------:R-:W-:-:S05]  /*b900*/  LEA R58, R199, R38, 0x2 ;  /* 0x00000026c73a7211 */ /* 0x000fca00078e10ff */
[C---:B------:R-:W-:Y:S01]  /*b910*/  IMAD R60, R199.reuse, 0x4, R58 ;  /* 0x00000004c73c7824 */ /* 0x040fe200078e023a */
[-C--:B0-----:R-:W-:Y:S02]  /*b920*/  LEA R16, P3, R42, R6.reuse, 0x1 ;  /* 0x000000062a107211 */ /* 0x081fe400078608ff */
[-C--:B------:R-:W-:Y:S02]  /*b930*/  LEA R18, P6, R30, R6.reuse, 0x1 ;  /* 0x000000061e127211 */ /* 0x080fe400078c08ff */
[-C--:B------:R-:W-:Y:S01]  /*b940*/  LEA.HI.X.SX32 R17, R42, R7.reuse, 0x1, P3 ;  /* 0x000000072a117211 */ /* 0x080fe200018f0eff */
[----:B------:R-:W-:Y:S01]  /*b950*/  IMAD R42, R199, 0x4, R60 ;  /* 0x00000004c72a7824 */ /* 0x000fe200078e023c */
[----:B-1----:R-:W-:Y:S02]  /*b960*/  LEA R8, P3, R44, R6, 0x1 ;  /* 0x000000062c087211 */ /* 0x002fe400078608ff */
[-C--:B------:R-:W-:Y:S02]  /*b970*/  LEA.HI.X.SX32 R19, R30, R7.reuse, 0x1, P6 ;  /* 0x000000071e137211 */ /* 0x080fe400030f0eff */
[----:B------:R-:W-:-:S02]  /*b980*/  LEA.HI.X.SX32 R9, R44, R7, 0x1, P3 ;  /* 0x000000072c097211 */ /* 0x000fc400018f0eff */
[C---:B------:R-:W-:Y:S02]  /*b990*/  LEA R44, R199.reuse, R42, 0x2 ;  /* 0x0000002ac72c7211 */ /* 0x040fe400078e10ff */
[CC--:B------:R-:W-:Y:S01]  /*b9a0*/  LEA R20, P6, R50.reuse, R6.reuse, 0x1 ;  /* 0x0000000632147211 */ /* 0x0c0fe200078c08ff */
[----:B------:R0:W-:Y:S02]  /*b9b0*/  STG.E.U16 [R10.64], R96 ;  /* 0x000000600a007986 */ /* 0x0001e4000c101506 */
[----:B------:R-:W-:Y:S01]  /*b9c0*/  IMAD R62, R199, 0x4, R44 ;  /* 0x00000004c73e7824 */ /* 0x000fe200078e022c */
[----:B------:R-:W-:Y:S01]  /*b9d0*/  LEA.HI.X.SX32 R21, R50, R7, 0x1, P6 ;  /* 0x0000000732157211 */ /* 0x000fe200030f0eff */
[----:B------:R1:W-:Y:S04]  /*b9e0*/  STG.E.U16 [R12.64], R120 ;  /* 0x000000780c007986 */ /* 0x0003e8000c101506 */
[----:B------:R5:W-:Y:S01]  /*b9f0*/  STG.E.U16 [R14.64], R124 ;  /* 0x0000007c0e007986 */ /* 0x000be2000c101506 */
[----:B0-----:R-:W-:-:S03]  /*ba00*/  LEA R10, P3, R28, R6, 0x1 ;  /* 0x000000061c0a7211 */ /* 0x001fc600078608ff */
[----:B--2---:R-:W-:Y:S01]  /*ba10*/  STG.E.U16 [R16.64], R116 ;  /* 0x0000007410007986 */ /* 0x004fe2000c101506 */
[----:B------:R-:W-:Y:S02]  /*ba20*/  PRMT R96, R96, 0x7632, R96 ;  /* 0x0000763260607816 */ /* 0x000fe40000000060 */
[-C--:B------:R-:W-:Y:S01]  /*ba30*/  LEA.HI.X.SX32 R11, R28, R7.reuse, 0x1, P3 ;  /* 0x000000071c0b7211 */ /* 0x080fe200018f0eff */
[C---:B------:R-:W-:Y:S01]  /*ba40*/  IMAD R28, R199.reuse, 0x4, R62 ;  /* 0x00000004c71c7824 */ /* 0x040fe200078e023e */
[----:B-1----:R-:W-:Y:S01]  /*ba50*/  LEA R12, P3, R32, R6, 0x1 ;  /* 0x00000006200c7211 */ /* 0x002fe200078608ff */
[----:B------:R0:W-:Y:S01]  /*ba60*/  STG.E.U16 [R8.64], R112 ;  /* 0x0000007008007986 */ /* 0x0001e2000c101506 */
[----:B------:R-:W-:Y:S02]  /*ba70*/  PRMT R120, R120, 0x7632, R120 ;  /* 0x0000763278787816 */ /* 0x000fe40000000078 */
[----:B------:R-:W-:Y:S01]  /*ba80*/  LEA R30, R199, R28, 0x2 ;  /* 0x0000001cc71e7211 */ /* 0x000fe200078e10ff */
[----:B---3--:R1:W-:Y:S01]  /*ba90*/  STG.E.U16 [R10.64], R108 ;  /* 0x0000006c0a007986 */ /* 0x0083e2000c101506 */
[----:B------:R-:W-:-:S02]  /*baa0*/  LEA.HI.X.SX32 R13, R32, R7, 0x1, P3 ;  /* 0x00000007200d7211 */ /* 0x000fc400018f0eff */
[-C--:B-----5:R-:W-:Y:S01]  /*bab0*/  LEA R14, P3, R34, R6.reuse, 0x1 ;  /* 0x00000006220e7211 */ /* 0x0a0fe200078608ff */
[C---:B------:R-:W-:Y:S01]  /*bac0*/  IMAD R66, R199.reuse, 0x4, R30 ;  /* 0x00000004c7427824 */ /* 0x040fe200078e021e */
[----:B------:R2:W-:Y:S01]  /*bad0*/  STG.E.U16 [R18.64], R104 ;  /* 0x0000006812007986 */ /* 0x0005e2000c101506 */
[----:B------:R-:W-:Y:S02]  /*bae0*/  PRMT R124, R124, 0x7632, R124 ;  /* 0x000076327c7c7816 */ /* 0x000fe4000000007c */
[C---:B------:R-:W-:Y:S01]  /*baf0*/  IMAD R68, R199.reuse, 0x4, R66 ;  /* 0x00000004c7447824 */ /* 0x040fe200078e0242 */
[-C--:B------:R-:W-:Y:S01]  /*bb00*/  LEA.HI.X.SX32 R15, R34, R7.reuse, 0x1, P3 ;  /* 0x00000007220f7211 */ /* 0x080fe200018f0eff */
[----:B----4-:R3:W-:Y:S01]  /*bb10*/  STG.E.U16 [R12.64], R100 ;  /* 0x000000640c007986 */ /* 0x0107e2000c101506 */
[C---:B0-----:R-:W-:Y:S02]  /*bb20*/  LEA R8, P3, R46.reuse, R6, 0x1 ;  /* 0x000000062e087211 */ /* 0x041fe400078608ff */
[----:B------:R-:W-:Y:S01]  /*bb30*/  LEA R34, R199, R68, 0x2 ;  /* 0x00000044c7227211 */ /* 0x000fe200078e10ff */
[----:B------:R0:W-:Y:S01]  /*bb40*/  STG.E.U16 [R14.64], R96 ;  /* 0x000000600e007986 */ /* 0x0001e2000c101506 */
[----:B------:R-:W-:-:S02]  /*bb50*/  LEA.HI.X.SX32 R9, R46, R7, 0x1, P3 ;  /* 0x000000072e097211 */ /* 0x000fc400018f0eff */
[-C--:B-1----:R-:W-:Y:S01]  /*bb60*/  LEA R10, P3, R48, R6.reuse, 0x1 ;  /* 0x00000006300a7211 */ /* 0x082fe200078608ff */
[C---:B------:R-:W-:Y:S01]  /*bb70*/  IMAD R70, R199.reuse, 0x4, R34 ;  /* 0x00000004c7467824 */ /* 0x040fe200078e0222 */
[-C--:B--2---:R-:W-:Y:S01]  /*bb80*/  LEA R18, P6, R54, R6.reuse, 0x1 ;  /* 0x0000000636127211 */ /* 0x084fe200078c08ff */
[----:B------:R1:W-:Y:S01]  /*bb90*/  STG.E.U16 [R8.64], R120 ;  /* 0x0000007808007986 */ /* 0x0003e2000c101506 */
[-C--:B------:R-:W-:Y:S01]  /*bba0*/  LEA.HI.X.SX32 R11, R48, R7.reuse, 0x1, P3 ;  /* 0x00000007300b7211 */ /* 0x080fe200018f0eff */
[C---:B------:R-:W-:Y:S01]  /*bbb0*/  IMAD R46, R199.reuse, 0x4, R70 ;  /* 0x00000004c72e7824 */ /* 0x040fe200078e0246 */
[----:B---3--:R-:W-:Y:S02]  /*bbc0*/  LEA R12, P3, R52, R6, 0x1 ;  /* 0x00000006340c7211 */ /* 0x008fe400078608ff */
[----:B------:R-:W-:Y:S01]  /*bbd0*/  LEA.HI.X.SX32 R19, R54, R7, 0x1, P6 ;  /* 0x0000000736137211 */ /* 0x000fe200030f0eff */
[----:B------:R2:W-:Y:S01]  /*bbe0*/  STG.E.U16 [R10.64], R124 ;  /* 0x0000007c0a007986 */ /* 0x0005e2000c101506 */
[----:B------:R-:W-:-:S02]  /*bbf0*/  LEA R50, R199, R46, 0x2 ;  /* 0x0000002ec7327211 */ /* 0x000fc400078e10ff */
[-C--:B------:R-:W-:Y:S02]  /*bc00*/  LEA.HI.X.SX32 R13, R52, R7.reuse, 0x1, P3 ;  /* 0x00000007340d7211 */ /* 0x080fe400018f0eff */
[-C--:B------:R-:W-:Y:S01]  /*bc10*/  LEA R22, P3, R56, R6.reuse, 0x1 ;  /* 0x0000000638167211 */ /* 0x080fe200078608ff */
[C---:B------:R-:W-:Y:S01]  /*bc20*/  IMAD R74, R199.reuse, 0x4, R50 ;  /* 0x00000004c74a7824 */ /* 0x040fe200078e0232 */
[-C--:B------:R-:W-:Y:S02]  /*bc30*/  LEA R16, P6, R24, R6.reuse, 0x1 ;  /* 0x0000000618107211 */ /* 0x080fe400078c08ff */
[-C--:B------:R-:W-:Y:S01]  /*bc40*/  LEA.HI.X.SX32 R23, R56, R7.reuse, 0x1, P3 ;  /* 0x0000000738177211 */ /* 0x080fe200018f0eff */
[----:B0-----:R-:W-:Y:S01]  /*bc50*/  IMAD R14, R199, 0x4, R74 ;  /* 0x00000004c70e7824 */ /* 0x001fe200078e024a */
[----:B------:R-:W-:Y:S02]  /*bc60*/  LEA.HI.X.SX32 R17, R24, R7, 0x1, P6 ;  /* 0x0000000718117211 */ /* 0x000fe400030f0eff */
[----:B------:R-:W-:-:S02]  /*bc70*/  LEA R24, P3, R26, R6, 0x1 ;  /* 0x000000061a187211 */ /* 0x000fc400078608ff */
[C---:B------:R-:W-:Y:S02]  /*bc80*/  LEA R52, R199.reuse, R14, 0x2 ;  /* 0x0000000ec7347211 */ /* 0x040fe400078e10ff */
[-C--:B------:R-:W-:Y:S02]  /*bc90*/  LEA.HI.X.SX32 R25, R26, R7.reuse, 0x1, P3 ;  /* 0x000000071a197211 */ /* 0x080fe400018f0eff */
[-C--:B------:R-:W-:Y:S01]  /*bca0*/  LEA R32, P6, R36, R6.reuse, 0x1 ;  /* 0x0000000624207211 */ /* 0x080fe200078c08ff */
[C---:B------:R-:W-:Y:S01]  /*bcb0*/  IMAD R54, R199.reuse, 0x4, R52 ;  /* 0x00000004c7367824 */ /* 0x040fe200078e0234 */
[----:B------:R-:W-:Y:S02]  /*bcc0*/  LEA R40, P3, R38, R6, 0x1 ;  /* 0x0000000626287211 */ /* 0x000fe400078608ff */
[----:B------:R-:W-:Y:S02]  /*bcd0*/  LEA.HI.X.SX32 R33, R36, R7, 0x1, P6 ;  /* 0x0000000724217211 */ /* 0x000fe400030f0eff */
[----:B------:R-:W-:-:S02]  /*bce0*/  LEA R26, R199, R54, 0x2 ;  /* 0x00000036c71a7211 */ /* 0x000fc400078e10ff */
[-C--:B------:R-:W-:Y:S02]  /*bcf0*/  LEA R48, P6, R58, R6.reuse, 0x1 ;  /* 0x000000063a307211 */ /* 0x080fe400078c08ff */
[-C--:B------:R-:W-:Y:S01]  /*bd00*/  LEA.HI.X.SX32 R41, R38, R7.reuse, 0x1, P3 ;  /* 0x0000000726297211 */ /* 0x080fe200018f0eff */
[C---:B------:R-:W-:Y:S01]  /*bd10*/  IMAD R36, R199.reuse, 0x4, R26 ;  /* 0x00000004c7247824 */ /* 0x040fe200078e021a */
[----:B------:R-:W-:Y:S02]  /*bd20*/  LEA.HI.X.SX32 R49, R58, R7, 0x1, P6 ;  /* 0x000000073a317211 */ /* 0x000fe400030f0eff */
[----:B------:R-:W-:Y:S02]  /*bd30*/  LEA R56, P3, R60, R6, 0x1 ;  /* 0x000000063c387211 */ /* 0x000fe400078608ff */
[----:B-1----:R-:W-:Y:S02]  /*bd40*/  LEA R8, R199, R36, 0x2 ;  /* 0x00000024c7087211 */ /* 0x002fe400078e10ff */
[----:B------:R-:W-:-:S02]  /*bd50*/  LEA R64, P6, R42, R6, 0x1 ;  /* 0x000000062a407211 */ /* 0x000fc400078c08ff */
[-C--:B------:R-:W-:Y:S01]  /*bd60*/  LEA.HI.X.SX32 R57, R60, R7.reuse, 0x1, P3 ;  /* 0x000000073c397211 */ /* 0x080fe200018f0eff */
[C---:B------:R-:W-:Y:S01]  /*bd70*/  IMAD R38, R199.reuse, 0x4, R8 ;  /* 0x00000004c7267824 */ /* 0x040fe200078e0208 */
[-C--:B------:R-:W-:Y:S02]  /*bd80*/  LEA.HI.X.SX32 R65, R42, R7.reuse, 0x1, P6 ;  /* 0x000000072a417211 */ /* 0x080fe400030f0eff */
[C---:B------:R-:W-:Y:S02]  /*bd90*/  LEA R72, P3, R44.reuse, R6, 0x1 ;  /* 0x000000062c487211 */ /* 0x040fe400078608ff */
[C---:B------:R-:W-:Y:S02]  /*bda0*/  LEA R42, R199.reuse, R38, 0x2 ;  /* 0x00000026c72a7211 */ /* 0x040fe400078e10ff */
[----:B------:R-:W-:Y:S02]  /*bdb0*/  LEA.HI.X.SX32 R73, R44, R7, 0x1, P3 ;  /* 0x000000072c497211 */ /* 0x000fe400018f0eff */
[-C--:B------:R-:W-:Y:S01]  /*bdc0*/  LEA R78, P6, R62, R6.reuse, 0x1 ;  /* 0x000000063e4e7211 */ /* 0x080fe200078c08ff */
[----:B------:R-:W-:Y:S01]  /*bdd0*/  IMAD R44, R199, 0x4, R42 ;  /* 0x00000004c72c7824 */ /* 0x000fe200078e022a */
[----:B------:R-:W-:-:S02]  /*bde0*/  LEA R90, P3, R28, R6, 0x1 ;  /* 0x000000061c5a7211 */ /* 0x000fc400078608ff */
[-C--:B------:R-:W-:Y:S02]  /*bdf0*/  LEA.HI.X.SX32 R79, R62, R7.reuse, 0x1, P6 ;  /* 0x000000073e4f7211 */ /* 0x080fe400030f0eff */
[C---:B------:R-:W-:Y:S02]  /*be00*/  LEA R58, R199.reuse, R44, 0x2 ;  /* 0x0000002cc73a7211 */ /* 0x040fe400078e10ff */
[-C--:B------:R-:W-:Y:S02]  /*be10*/  LEA.HI.X.SX32 R91, R28, R7.reuse, 0x1, P3 ;  /* 0x000000071c5b7211 */ /* 0x080fe400018f0eff */
[-C--:B------:R-:W-:Y:S01]  /*be20*/  LEA R148, P6, R30, R6.reuse, 0x1 ;  /* 0x000000061e947211 */ /* 0x080fe200078c08ff */
[----:B--2---:R-:W-:Y:S01]  /*be30*/  IMAD R10, R199, 0x4, R58 ;  /* 0x00000004c70a7824 */ /* 0x004fe200078e023a */
[----:B------:R-:W-:Y:S02]  /*be40*/  LEA R160, P3, R66, R6, 0x1 ;  /* 0x0000000642a07211 */ /* 0x000fe400078608ff */
[----:B------:R-:W-:-:S02]  /*be50*/  LEA.HI.X.SX32 R149, R30, R7, 0x1, P6 ;  /* 0x000000071e957211 */ /* 0x000fc400030f0eff */
[C---:B------:R-:W-:Y:S02]  /*be60*/  LEA R28, R199.reuse, R10, 0x2 ;  /* 0x0000000ac71c7211 */ /* 0x040fe400078e10ff */
[-C--:B------:R-:W-:Y:S02]  /*be70*/  LEA.HI.X.SX32 R161, R66, R7.reuse, 0x1, P3 ;  /* 0x0000000742a17211 */ /* 0x080fe400018f0eff */
[-C--:B------:R-:W-:Y:S01]  /*be80*/  LEA R236, P3, R34, R6.reuse, 0x1 ;  /* 0x0000000622ec7211 */ /* 0x080fe200078608ff */
[C---:B------:R-:W-:Y:S01]  /*be90*/  IMAD R30, R199.reuse, 0x4, R28 ;  /* 0x00000004c71e7824 */ /* 0x040fe200078e021c */
[----:B------:R-:W-:Y:S02]  /*bea0*/  LEA R172, P6, R68, R6, 0x1 ;  /* 0x0000000644ac7211 */ /* 0x000fe400078c08ff */
[----:B------:R-:W-:Y:S02]  /*beb0*/  LEA.HI.X.SX32 R237, R34, R7, 0x1, P3 ;  /* 0x0000000722ed7211 */ /* 0x000fe400018f0eff */
[----:B------:R-:W-:-:S02]  /*bec0*/  LEA R34, R199, R30, 0x2 ;  /* 0x0000001ec7227211 */ /* 0x000fc400078e10ff */
[----:B------:R-:W-:Y:S02]  /*bed0*/  PRMT R116, R116, 0x7632, R116 ;  /* 0x0000763274747816 */ /* 0x000fe40000000074 */
[-C--:B------:R-:W-:Y:S01]  /*bee0*/  LEA.HI.X.SX32 R173, R68, R7.reuse, 0x1, P6 ;  /* 0x0000000744ad7211 */ /* 0x080fe200030f0eff */
[----:B------:R-:W-:Y:S01]  /*bef0*/  IMAD R60, R199, 0x4, R34 ;  /* 0x00000004c73c7824 */ /* 0x000fe200078e0222 */
[-C--:B------:R-:W-:Y:S01]  /*bf00*/  LEA R230, P6, R70, R6.reuse, 0x1 ;  /* 0x0000000646e67211 */ /* 0x080fe200078c08ff */
[----:B------:R0:W-:Y:S01]  /*bf10*/  STG.E.U16 [R20.64], R116 ;  /* 0x0000007414007986 */ /* 0x0001e2000c101506 */
[-C--:B------:R-:W-:Y:S02]  /*bf20*/  LEA R234, P3, R46, R6.reuse, 0x1 ;  /* 0x000000062eea7211 */ /* 0x080fe400078608ff */
[----:B------:R-:W-:Y:S02]  /*bf30*/  LEA.HI.X.SX32 R231, R70, R7, 0x1, P6 ;  /* 0x0000000746e77211 */ /* 0x000fe400030f0eff */
[----:B------:R-:W-:-:S02]  /*bf40*/  LEA R232, P6, R50, R6, 0x1 ;  /* 0x0000000632e87211 */ /* 0x000fc400078c08ff */
[-C--:B------:R-:W-:Y:S02]  /*bf50*/  LEA.HI.X.SX32 R235, R46, R7.reuse, 0x1, P3 ;  /* 0x000000072eeb7211 */ /* 0x080fe400018f0eff */
[-C--:B------:R-:W-:Y:S02]  /*bf60*/  LEA.HI.X.SX32 R233, R50, R7.reuse, 0x1, P6 ;  /* 0x0000000732e97211 */ /* 0x080fe400030f0eff */
[C---:B------:R-:W-:Y:S02]  /*bf70*/  LEA R226, P6, R14.reuse, R6, 0x1 ;  /* 0x000000060ee27211 */ /* 0x040fe400078c08ff */
[C---:B0-----:R-:W-:Y:S02]  /*bf80*/  LEA R20, R199.reuse, R60, 0x2 ;  /* 0x0000003cc7147211 */ /* 0x041fe400078e10ff */
[----:B------:R-:W-:Y:S02]  /*bf90*/  LEA.HI.X.SX32 R227, R14, R7, 0x1, P6 ;  /* 0x000000070ee37211 */ /* 0x000fe400030f0eff */
[----:B------:R-:W-:Y:S01]  /*bfa0*/  LEA R228, P3, R74, R6, 0x1 ;  /* 0x000000064ae47211 */ /* 0x000fe200078608ff */
[----:B------:R-:W-:Y:S01]  /*bfb0*/  IMAD R46, R199, 0x4, R20 ;  /* 0x00000004c72e7824 */ /* 0x000fe200078e0214 */
[----:B------:R-:W-:-:S02]  /*bfc0*/  PRMT R112, R112, 0x7632, R112 ;  /* 0x0000763270707816 */ /* 0x000fc40000000070 */
[-C--:B------:R-:W-:Y:S02]  /*bfd0*/  LEA.HI.X.SX32 R229, R74, R7.reuse, 0x1, P3 ;  /* 0x000000074ae57211 */ /* 0x080fe400018f0eff */
[C---:B------:R-:W-:Y:S01]  /*bfe0*/  LEA R14, R199.reuse, R46, 0x2 ;  /* 0x0000002ec70e7211 */ /* 0x040fe200078e10ff */
[----:B------:R0:W-:Y:S01]  /*bff0*/  STG.E.U16 [R12.64], R112 ;  /* 0x000000700c007986 */ /* 0x0001e2000c101506 */
[-C--:B------:R-:W-:Y:S02]  /*c000*/  LEA R224, P3, R52, R6.reuse, 0x1 ;  /* 0x0000000634e07211 */ /* 0x080fe400078608ff */
[-C--:B------:R-:W-:Y:S01]  /*c010*/  LEA R222, P6, R54, R6.reuse, 0x1 ;  /* 0x0000000636de7211 */ /* 0x080fe200078c08ff */
[----:B------:R-:W-:Y:S01]  /*c020*/  IMAD R50, R199, 0x4, R14 ;  /* 0x00000004c7327824 */ /* 0x000fe200078e020e */
[----:B------:R-:W-:Y:S02]  /*c030*/  LEA.HI.X.SX32 R225, R52, R7, 0x1, P3 ;  /* 0x0000000734e17211 */ /* 0x000fe400018f0eff */
[----:B------:R-:W-:-:S02]  /*c040*/  LEA R220, P3, R26, R6, 0x1 ;  /* 0x000000061adc7211 */ /* 0x000fc400078608ff */
[C---:B------:R-:W-:Y:S02]  /*c050*/  LEA R52, R199.reuse, R50, 0x2 ;  /* 0x00000032c7347211 */ /* 0x040fe400078e10ff */
[-C--:B------:R-:W-:Y:S02]  /*c060*/  LEA.HI.X.SX32 R223, R54, R7.reuse, 0x1, P6 ;  /* 0x0000000736df7211 */ /* 0x080fe400030f0eff */
[----:B------:R-:W-:Y:S01]  /*c070*/  LEA.HI.X.SX32 R221, R26, R7, 0x1, P3 ;  /* 0x000000071add7211 */ /* 0x000fe200018f0eff */
[C---:B0-----:R-:W-:Y:S01]  /*c080*/  IMAD R12, R199.reuse, 0x4, R52 ;  /* 0x00000004c70c7824 */ /* 0x041fe200078e0234 */
[-C--:B------:R-:W-:Y:S02]  /*c090*/  LEA R218, P6, R36, R6.reuse, 0x1 ;  /* 0x0000000624da7211 */ /* 0x080fe400078c08ff */
[----:B------:R-:W-:Y:S02]  /*c0a0*/  LEA R216, P3, R8, R6, 0x1 ;  /* 0x0000000608d87211 */ /* 0x000fe400078608ff */
[----:B------:R-:W-:-:S02]  /*c0b0*/  LEA R26, R199, R12, 0x2 ;  /* 0x0000000cc71a7211 */ /* 0x000fc400078e10ff */
[-C--:B------:R-:W-:Y:S02]  /*c0c0*/  LEA.HI.X.SX32 R219, R36, R7.reuse, 0x1, P6 ;  /* 0x0000000724db7211 */ /* 0x080fe400030f0eff */
[-C--:B------:R-:W-:Y:S01]  /*c0d0*/  LEA R214, P6, R38, R6.reuse, 0x1 ;  /* 0x0000000626d67211 */ /* 0x080fe200078c08ff */
[C---:B------:R-:W-:Y:S01]  /*c0e0*/  IMAD R36, R199.reuse, 0x4, R26 ;  /* 0x00000004c7247824 */ /* 0x040fe200078e021a */
[-C--:B------:R-:W-:Y:S02]  /*c0f0*/  LEA.HI.X.SX32 R217, R8, R7.reuse, 0x1, P3 ;  /* 0x0000000708d97211 */ /* 0x080fe400018f0eff */
[----:B------:R-:W-:Y:S02]  /*c100*/  LEA.HI.X.SX32 R215, R38, R7, 0x1, P6 ;  /* 0x0000000726d77211 */ /* 0x000fe400030f0eff */
[----:B------:R-:W-:Y:S02]  /*c110*/  LEA R212, P3, R42, R6, 0x1 ;  /* 0x000000062ad47211 */ /* 0x000fe400078608ff */
[----:B------:R-:W-:-:S02]  /*c120*/  LEA R38, R199, R36, 0x2 ;  /* 0x00000024c7267211 */ /* 0x000fc400078e10ff */
[-C--:B------:R-:W-:Y:S02]  /*c130*/  LEA.HI.X.SX32 R213, R42, R7.reuse, 0x1, P3 ;  /* 0x000000072ad57211 */ /* 0x080fe400018f0eff */
[-C--:B------:R-:W-:Y:S01]  /*c140*/  LEA R210, P6, R44, R6.reuse, 0x1 ;  /* 0x000000062cd27211 */ /* 0x080fe200078c08ff */
[----:B------:R-:W-:Y:S01]  /*c150*/  IMAD R42, R199, 0x4, R38 ;  /* 0x00000004c72a7824 */ /* 0x000fe200078e0226 */
[-C--:B------:R-:W-:Y:S02]  /*c160*/  LEA R208, P3, R58, R6.reuse, 0x1 ;  /* 0x000000063ad07211 */ /* 0x080fe400078608ff */
[-C--:B------:R-:W-:Y:S02]  /*c170*/  LEA.HI.X.SX32 R211, R44, R7.reuse, 0x1, P6 ;  /* 0x000000072cd37211 */ /* 0x080fe400030f0eff */
[----:B------:R-:W-:Y:S02]  /*c180*/  LEA.HI.X.SX32 R209, R58, R7, 0x1, P3 ;  /* 0x000000073ad17211 */ /* 0x000fe400018f0eff */
[----:B------:R-:W-:-:S02]  /*c190*/  LEA R206, P6, R10, R6, 0x1 ;  /* 0x000000060ace7211 */ /* 0x000fc400078c08ff */
[----:B------:R-:W-:Y:S02]  /*c1a0*/  LEA R204, P3, R28, R6, 0x1 ;  /* 0x000000061ccc7211 */ /* 0x000fe400078608ff */
[C---:B------:R-:W-:Y:S02]  /*c1b0*/  LEA R44, R199.reuse, R42, 0x2 ;  /* 0x0000002ac72c7211 */ /* 0x040fe400078e10ff */
[-C--:B------:R-:W-:Y:S02]  /*c1c0*/  LEA.HI.X.SX32 R207, R10, R7.reuse, 0x1, P6 ;  /* 0x000000070acf7211 */ /* 0x080fe400030f0eff */
[----:B------:R-:W-:Y:S01]  /*c1d0*/  LEA.HI.X.SX32 R205, R28, R7, 0x1, P3 ;  /* 0x000000071ccd7211 */ /* 0x000fe200018f0eff */
[----:B------:R-:W-:Y:S01]  /*c1e0*/  IMAD R28, R199, 0x4, R44 ;  /* 0x00000004c71c7824 */ /* 0x000fe200078e022c */
[-C--:B------:R-:W-:Y:S02]  /*c1f0*/  LEA R136, P6, R30, R6.reuse, 0x1 ;  /* 0x000000061e887211 */ /* 0x080fe400078c08ff */
[----:B------:R-:W-:-:S02]  /*c200*/  LEA R142, P3, R34, R6, 0x1 ;  /* 0x00000006228e7211 */ /* 0x000fc400078608ff */
[-C--:B------:R-:W-:Y:S02]  /*c210*/  LEA.HI.X.SX32 R137, R30, R7.reuse, 0x1, P6 ;  /* 0x000000071e897211 */ /* 0x080fe400030f0eff */
[C---:B------:R-:W-:Y:S02]  /*c220*/  LEA R30, R199.reuse, R28, 0x2 ;  /* 0x0000001cc71e7211 */ /* 0x040fe400078e10ff */
[-C--:B------:R-:W-:Y:S02]  /*c230*/  LEA.HI.X.SX32 R143, R34, R7.reuse, 0x1, P3 ;  /* 0x00000007228f7211 */ /* 0x080fe400018f0eff */
[-C--:B------:R-:W-:Y:S01]  /*c240*/  LEA R138, P6, R60, R6.reuse, 0x1 ;  /* 0x000000063c8a7211 */ /* 0x080fe200078c08ff */
[----:B------:R-:W-:Y:S01]  /*c250*/  IMAD R34, R199, 0x4, R30 ;  /* 0x00000004c7227824 */ /* 0x000fe200078e021e */
[----:B------:R-:W-:Y:S02]  /*c260*/  LEA R134, P3, R20, R6, 0x1 ;  /* 0x0000000614867211 */ /* 0x000fe400078608ff */
[----:B------:R-:W-:-:S02]  /*c270*/  LEA.HI.X.SX32 R139, R60, R7, 0x1, P6 ;  /* 0x000000073c8b7211 */ /* 0x000fc400030f0eff */
[C---:B------:R-:W-:Y:S02]  /*c280*/  LEA R128, P6, R46.reuse, R6, 0x1 ;  /* 0x000000062e807211 */ /* 0x040fe400078c08ff */
[C---:B------:R-:W-:Y:S02]  /*c290*/  LEA R54, R199.reuse, R34, 0x2 ;  /* 0x00000022c7367211 */ /* 0x040fe400078e10ff */
[-C--:B------:R-:W-:Y:S02]  /*c2a0*/  LEA.HI.X.SX32 R129, R46, R7.reuse, 0x1, P6 ;  /* 0x000000072e817211 */ /* 0x080fe400030f0eff */
[----:B------:R-:W-:Y:S01]  /*c2b0*/  LEA.HI.X.SX32 R135, R20, R7, 0x1, P3 ;  /* 0x0000000714877211 */ /* 0x000fe200018f0eff */
[----:B------:R-:W-:Y:S01]  /*c2c0*/  IMAD R46, R199, 0x4, R54 ;  /* 0x00000004c72e7824 */ /* 0x000fe200078e0236 */
[-C--:B------:R-:W-:Y:S02]  /*c2d0*/  LEA R130, P3, R14, R6.reuse, 0x1 ;  /* 0x000000060e827211 */ /* 0x080fe400078608ff */
[----:B------:R-:W-:-:S02]  /*c2e0*/  LEA R132, P6, R50, R6, 0x1 ;  /* 0x0000000632847211 */ /* 0x000fc400078c08ff */
[C---:B------:R-:W-:Y:S02]  /*c2f0*/  LEA R58, R199.reuse, R46, 0x2 ;  /* 0x0000002ec73a7211 */ /* 0x040fe400078e10ff */
[-C--:B------:R-:W-:Y:S02]  /*c300*/  LEA.HI.X.SX32 R131, R14, R7.reuse, 0x1, P3 ;  /* 0x000000070e837211 */ /* 0x080fe400018f0eff */
[-C--:B------:R-:W-:Y:S01]  /*c310*/  LEA.HI.X.SX32 R133, R50, R7.reuse, 0x1, P6 ;  /* 0x0000000732857211 */ /* 0x080fe200030f0eff */
[----:B------:R-:W-:Y:S01]  /*c320*/  IMAD R50, R199, 0x4, R58 ;  /* 0x00000004c7327824 */ /* 0x000fe200078e023a */
[----:B------:R-:W-:Y:S02]  /*c330*/  LEA R140, P3, R52, R6, 0x1 ;  /* 0x00000006348c7211 */ /* 0x000fe400078608ff */
[----:B------:R-:W-:Y:S02]  /*c340*/  PRMT R9, R108, 0x7632, R9 ;  /* 0x000076326c097816 */ /* 0x000fe40000000009 */
[----:B------:R-:W-:-:S02]  /*c350*/  LEA.HI.X.SX32 R141, R52, R7, 0x1, P3 ;  /* 0x00000007348d7211 */ /* 0x000fc400018f0eff */
[C---:B------:R-:W-:Y:S01]  /*c360*/  LEA R52, R199.reuse, R50, 0x2 ;  /* 0x00000032c7347211 */ /* 0x040fe200078e10ff */
[----:B------:R0:W-:Y:S01]  /*c370*/  STG.E.U16 [R18.64], R9 ;  /* 0x0000000912007986 */ /* 0x0001e2000c101506 */
[----:B------:R-:W-:Y:S02]  /*c380*/  PRMT R11, R104, 0x7632, R11 ;  /* 0x00007632680b7816 */ /* 0x000fe4000000000b */
[-C--:B------:R-:W-:Y:S01]  /*c390*/  LEA R10, P3, R26, R6.reuse, 0x1 ;  /* 0x000000061a0a7211 */ /* 0x080fe200078608ff */
[C---:B------:R-:W-:Y:S01]  /*c3a0*/  IMAD R60, R199.reuse, 0x4, R52 ;  /* 0x00000004c73c7824 */ /* 0x040fe200078e0234 */
[----:B------:R-:W-:Y:S01]  /*c3b0*/  LEA R8, P6, R12, R6, 0x1 ;  /* 0x000000060c087211 */ /* 0x000fe200078c08ff */
[----:B------:R1:W-:Y:S01]  /*c3c0*/  STG.E.U16 [R22.64], R11 ;  /* 0x0000000b16007986 */ /* 0x0003e2000c101506 */
[----:B------:R-:W-:Y:S02]  /*c3d0*/  PRMT R100, R100, 0x7632, R100 ;  /* 0x0000763264647816 */ /* 0x000fe40000000064 */
[----:B------:R-:W-:-:S02]  /*c3e0*/  LEA R62, R199, R60, 0x2 ;  /* 0x0000003cc73e7211 */ /* 0x000fc400078e10ff */
[-C--:B0-----:R-:W-:Y:S01]  /*c3f0*/  LEA.HI.X.SX32 R9, R12, R7.reuse, 0x1, P6 ;  /* 0x000000070c097211 */ /* 0x081fe200030f0eff */
[----:B------:R0:W-:Y:S02]  /*c400*/  STG.E.U16 [R16.64], R100 ;  /* 0x0000006410007986 */ /* 0x0001e4000c101506 */
[C---:B------:R-:W-:Y:S01]  /*c410*/  IMAD R66, R199.reuse, 0x4, R62 ;  /* 0x00000004c7427824 */ /* 0x040fe200078e023e */
[-C--:B------:R-:W-:Y:S01]  /*c420*/  LEA R12, P6, R36, R6.reuse, 0x1 ;  /* 0x00000006240c7211 */ /* 0x080fe200078c08ff */
[----:B------:R2:W-:Y:S01]  /*c430*/  STG.E.U16 [R24.64], R97 ;  /* 0x0000006118007986 */ /* 0x0005e2000c101506 */
[----:B-1----:R-:W-:Y:S02]  /*c440*/  LEA.HI.X.SX32 R11, R26, R7, 0x1, P3 ;  /* 0x000000071a0b7211 */ /* 0x002fe400018f0eff */
[----:B------:R-:W-:Y:S01]  /*c450*/  LEA R14, P3, R38, R6, 0x1 ;  /* 0x00000006260e7211 */ /* 0x000fe200078608ff */
[----:B------:R1:W-:Y:S01]  /*c460*/  STG.E.U16 [R32.64], R121 ;  /* 0x0000007920007986 */ /* 0x0003e2000c101506 */
[----:B------:R-:W-:-:S02]  /*c470*/  LEA R68, R199, R66, 0x2 ;  /* 0x00000042c7447211 */ /* 0x000fc400078e10ff */
[-C--:B------:R-:W-:Y:S01]  /*c480*/  LEA.HI.X.SX32 R15, R38, R7.reuse, 0x1, P3 ;  /* 0x00000007260f7211 */ /* 0x080fe200018f0eff */
[----:B------:R3:W-:Y:S01]  /*c490*/  STG.E.U16 [R40.64], R125 ;  /* 0x0000007d28007986 */ /* 0x0007e2000c101506 */
[-C--:B------:R-:W-:Y:S01]  /*c4a0*/  LEA R18, P3, R44, R6.reuse, 0x1 ;  /* 0x000000062c127211 */ /* 0x080fe200078608ff */
[C---:B------:R-:W-:Y:S01]  /*c4b0*/  IMAD R70, R199.reuse, 0x4, R68 ;  /* 0x00000004c7467824 */ /* 0x040fe200078e0244 */
[-C--:B------:R-:W-:Y:S01]  /*c4c0*/  LEA.HI.X.SX32 R13, R36, R7.reuse, 0x1, P6 ;  /* 0x00000007240d7211 */ /* 0x080fe200030f0eff */
[----:B------:R4:W-:Y:S01]  /*c4d0*/  STG.E.U16 [R48.64], R117 ;  /* 0x0000007530007986 */ /* 0x0009e2000c101506 */
[----:B------:R-:W-:Y:S02]  /*c4e0*/  LEA.HI.X.SX32 R19, R44, R7, 0x1, P3 ;  /* 0x000000072c137211 */ /* 0x000fe400018f0eff */
[----:B------:R-:W-:Y:S01]  /*c4f0*/  LEA R22, P3, R30, R6, 0x1 ;  /* 0x000000061e167211 */ /* 0x000fe200078608ff */
[----:B------:R5:W-:Y:S01]  /*c500*/  STG.E.U16 [R56.64], R113 ;  /* 0x0000007138007986 */ /* 0x000be2000c101506 */
[----:B------:R-:W-:-:S02]  /*c510*/  LEA R74, R199, R70, 0x2 ;  /* 0x00000046c74a7211 */ /* 0x000fc400078e10ff */
[-C--:B------:R-:W-:Y:S01]  /*c520*/  LEA.HI.X.SX32 R23, R30, R7.reuse, 0x1, P3 ;  /* 0x000000071e177211 */ /* 0x080fe200018f0eff */
[----:B------:R1:W-:Y:S01]  /*c530*/  STG.E.U16 [R64.64], R109 ;  /* 0x0000006d40007986 */ /* 0x0003e2000c101506 */
[-C--:B0-----:R-:W-:Y:S01]  /*c540*/  LEA R16, P6, R42, R6.reuse, 0x1 ;  /* 0x000000062a107211 */ /* 0x081fe200078c08ff */
[----:B------:R-:W-:Y:S01]  /*c550*/  IMAD R76, R199, 0x4, R74 ;  /* 0x00000004c74c7824 */ /* 0x000fe200078e024a */
[-C--:B------:R-:W-:Y:S01]  /*c560*/  LEA R26, P3, R54, R6.reuse, 0x1 ;  /* 0x00000006361a7211 */ /* 0x080fe200078608ff */
[----:B------:R0:W-:Y:S01]  /*c570*/  STG.E.U16 [R72.64], R105 ;  /* 0x0000006948007986 */ /* 0x0001e2000c101506 */
[-C--:B------:R-:W-:Y:S02]  /*c580*/  LEA.HI.X.SX32 R17, R42, R7.reuse, 0x1, P6 ;  /* 0x000000072a117211 */ /* 0x080fe400030f0eff */
[----:B------:R-:W-:Y:S01]  /*c590*/  LEA.HI.X.SX32 R27, R54, R7, 0x1, P3 ;  /* 0x00000007361b7211 */ /* 0x000fe200018f0eff */
[----:B------:R0:W-:Y:S01]  /*c5a0*/  STG.E.U16 [R78.64], R101 ;  /* 0x000000654e007986 */ /* 0x0001e2000c101506 */
[----:B------:R-:W-:-:S02]  /*c5b0*/  LEA R20, P6, R28, R6, 0x1 ;  /* 0x000000061c147211 */ /* 0x000fc400078c08ff */
[C---:B------:R-:W-:Y:S02]  /*c5c0*/  LEA R54, R199.reuse, R76, 0x2 ;  /* 0x0000004cc7367211 */ /* 0x040fe400078e10ff */
[-C--:B------:R-:W-:Y:S02]  /*c5d0*/  LEA.HI.X.SX32 R21, R28, R7.reuse, 0x1, P6 ;  /* 0x000000071c157211 */ /* 0x080fe400030f0eff */
[-C--:B--2---:R-:W-:Y:S01]  /*c5e0*/  LEA R24, P6, R34, R6.reuse, 0x1 ;  /* 0x0000000622187211 */ /* 0x084fe200078c08ff */
[----:B------:R-:W-:Y:S01]  /*c5f0*/  IMAD R80, R199, 0x4, R54 ;  /* 0x00000004c7507824 */ /* 0x000fe200078e0236 */
[----:B------:R-:W-:Y:S02]  /*c600*/  LEA R30, P3, R58, R6, 0x1 ;  /* 0x000000063a1e7211 */ /* 0x000fe400078608ff */
[-C--:B------:R-:W-:Y:S02]  /*c610*/  LEA.HI.X.SX32 R25, R34, R7.reuse, 0x1, P6 ;  /* 0x0000000722197211 */ /* 0x080fe400030f0eff */
[----:B------:R-:W-:-:S02]  /*c620*/  LEA.HI.X.SX32 R31, R58, R7, 0x1, P3 ;  /* 0x000000073a1f7211 */ /* 0x000fc400018f0eff */
[C---:B------:R-:W-:Y:S02]  /*c630*/  LEA R28, P6, R46.reuse, R6, 0x1 ;  /* 0x000000062e1c7211 */ /* 0x040fe400078c08ff */
[C---:B------:R-:W-:Y:S02]  /*c640*/  LEA R58, R199.reuse, R80, 0x2 ;  /* 0x00000050c73a7211 */ /* 0x040fe400078e10ff */
[-C--:B------:R-:W-:Y:S02]  /*c650*/  LEA.HI.X.SX32 R29, R46, R7.reuse, 0x1, P6 ;  /* 0x000000072e1d7211 */ /* 0x080fe400030f0eff */
[-C--:B-1----:R-:W-:Y:S01]  /*c660*/  LEA R32, P6, R50, R6.reuse, 0x1 ;  /* 0x0000000632207211 */ /* 0x082fe200078c08ff */
[----:B------:R-:W-:Y:S01]  /*c670*/  IMAD R82, R199, 0x4, R58 ;  /* 0x00000004c7527824 */ /* 0x000fe200078e023a */
[----:B------:R-:W-:Y:S02]  /*c680*/  LEA R34, P3, R52, R6, 0x1 ;  /* 0x0000000634227211 */ /* 0x000fe400078608ff */
[----:B------:R-:W-:-:S02]  /*c690*/  LEA.HI.X.SX32 R33, R50, R7, 0x1, P6 ;  /* 0x0000000732217211 */ /* 0x000fc400030f0eff */
[-C--:B------:R-:W-:Y:S02]  /*c6a0*/  LEA.HI.X.SX32 R35, R52, R7.reuse, 0x1, P3 ;  /* 0x0000000734237211 */ /* 0x080fe400018f0eff */
[-C--:B------:R-:W-:Y:S02]  /*c6b0*/  LEA R36, P6, R60, R6.reuse, 0x1 ;  /* 0x000000063c247211 */ /* 0x080fe400078c08ff */
[----:B------:R-:W-:Y:S02]  /*c6c0*/  LEA R38, P3, R62, R6, 0x1 ;  /* 0x000000063e267211 */ /* 0x000fe400078608ff */
[C---:B------:R-:W-:Y:S02]  /*c6d0*/  LEA R84, R199.reuse, R82, 0x2 ;  /* 0x00000052c7547211 */ /* 0x040fe400078e10ff */
[-C--:B------:R-:W-:Y:S02]  /*c6e0*/  LEA.HI.X.SX32 R37, R60, R7.reuse, 0x1, P6 ;  /* 0x000000073c257211 */ /* 0x080fe400030f0eff */
[----:B------:R-:W-:Y:S01]  /*c6f0*/  LEA.HI.X.SX32 R39, R62, R7, 0x1, P3 ;  /* 0x000000073e277211 */ /* 0x000fe200018f0eff */
[----:B------:R-:W-:Y:S01]  /*c700*/  IMAD R62, R199, 0x4, R84 ;  /* 0x00000004c73e7824 */ /* 0x000fe200078e0254 */
[----:B---3--:R-:W-:-:S02]  /*c710*/  LEA R40, P6, R66, R6, 0x1 ;  /* 0x0000000642287211 */ /* 0x008fc400078c08ff */
[----:B------:R-:W-:Y:S02]  /*c720*/  LEA R42, P3, R68, R6, 0x1 ;  /* 0x00000006442a7211 */ /* 0x000fe400078608ff */
[-C--:B------:R-:W-:Y:S02]  /*c730*/  LEA.HI.X.SX32 R41, R66, R7.reuse, 0x1, P6 ;  /* 0x0000000742297211 */ /* 0x080fe400030f0eff */
        /* <DEDUP_REMOVED lines=8> */
[-C--:B----4-:R-:W-:Y:S01]  /*c7c0*/  LEA R48, P6, R76, R6.reuse, 0x1 ;  /* 0x000000064c307211 */ /* 0x090fe200078c08ff */
[----:B------:R-:W-:Y:S01]  /*c7d0*/  IMAD R74, R199, 0x4, R70 ;  /* 0x00000004c74a7824 */ /* 0x000fe200078e0246 */
[----:B------:R-:W-:Y:S02]  /*c7e0*/  LEA R50, P3, R54, R6, 0x1 ;  /* 0x0000000636327211 */ /* 0x000fe400078608ff */
[----:B------:R-:W-:-:S02]  /*c7f0*/  LEA.HI.X.SX32 R49, R76, R7, 0x1, P6 ;  /* 0x000000074c317211 */ /* 0x000fc400030f0eff */
[C---:B------:R-:W-:Y:S02]  /*c800*/  LEA R52, P6, R80.reuse, R6, 0x1 ;  /* 0x0000000650347211 */ /* 0x040fe400078c08ff */
[C---:B------:R-:W-:Y:S02]  /*c810*/  LEA R76, R199.reuse, R74, 0x2 ;  /* 0x0000004ac74c7211 */ /* 0x040fe400078e10ff */
[-C--:B------:R-:W-:Y:S02]  /*c820*/  LEA.HI.X.SX32 R53, R80, R7.reuse, 0x1, P6 ;  /* 0x0000000750357211 */ /* 0x080fe400030f0eff */
[----:B-----5:R-:W-:Y:S01]  /*c830*/  LEA R56, P6, R82, R6, 0x1 ;  /* 0x0000000652387211 */ /* 0x020fe200078c08ff */
[----:B------:R-:W-:Y:S01]  /*c840*/  IMAD R80, R199, 0x4, R76 ;  /* 0x00000004c7507824 */ /* 0x000fe200078e024c */
[-C--:B------:R-:W-:Y:S02]  /*c850*/  LEA.HI.X.SX32 R51, R54, R7.reuse, 0x1, P3 ;  /* 0x0000000736337211 */ /* 0x080fe400018f0eff */
[----:B------:R-:W-:-:S02]  /*c860*/  LEA.HI.X.SX32 R57, R82, R7, 0x1, P6 ;  /* 0x0000000752397211 */ /* 0x000fc400030f0eff */
[C---:B------:R-:W-:Y:S02]  /*c870*/  LEA R54, P3, R58.reuse, R6, 0x1 ;  /* 0x000000063a367211 */ /* 0x040fe400078608ff */
[C---:B------:R-:W-:Y:S02]  /*c880*/  LEA R82, R199.reuse, R80, 0x2 ;  /* 0x00000050c7527211 */ /* 0x040fe400078e10ff */
[-C--:B------:R-:W-:Y:S02]  /*c890*/  LEA.HI.X.SX32 R55, R58, R7.reuse, 0x1, P3 ;  /* 0x000000073a377211 */ /* 0x080fe400018f0eff */
[-C--:B------:R-:W-:Y:S01]  /*c8a0*/  LEA R58, P3, R84, R6.reuse, 0x1 ;  /* 0x00000006543a7211 */ /* 0x080fe200078608ff */
[----:B------:R-:W-:Y:S01]  /*c8b0*/  IMAD R86, R199, 0x4, R82 ;  /* 0x00000004c7567824 */ /* 0x000fe200078e0252 */
        /* <DEDUP_REMOVED lines=9> */
[-C--:B------:R-:W-:Y:S02]  /*c950*/  LEA.HI.X.SX32 R65, R68, R7.reuse, 0x1, P6 ;  /* 0x0000000744417211 */ /* 0x080fe400030f0eff */
[-C--:B------:R-:W-:Y:S01]  /*c960*/  LEA R66, P3, R70, R6.reuse, 0x1 ;  /* 0x0000000646427211 */ /* 0x080fe200078608ff */
[C---:B------:R-:W-:Y:S01]  /*c970*/  IMAD R94, R199.reuse, 0x4, R92 ;  /* 0x00000004c75e7824 */ /* 0x040fe200078e025c */
[----:B------:R-:W-:Y:S02]  /*c980*/  LEA R68, P6, R74, R6, 0x1 ;  /* 0x000000064a447211 */ /* 0x000fe400078c08ff */
[-C--:B------:R-:W-:Y:S02]  /*c990*/  LEA.HI.X.SX32 R67, R70, R7.reuse, 0x1, P3 ;  /* 0x0000000746437211 */ /* 0x080fe400018f0eff */
[----:B------:R-:W-:Y:S02]  /*c9a0*/  LEA R96, R199, R94, 0x2 ;  /* 0x0000005ec7607211 */ /* 0x000fe400078e10ff */
[----:B------:R-:W-:-:S02]  /*c9b0*/  LEA.HI.X.SX32 R69, R74, R7, 0x1, P6 ;  /* 0x000000074a457211 */ /* 0x000fc400030f0eff */
[-C--:B------:R-:W-:Y:S01]  /*c9c0*/  LEA R70, P3, R76, R6.reuse, 0x1 ;  /* 0x000000064c467211 */ /* 0x080fe200078608ff */
[C---:B------:R-:W-:Y:S01]  /*c9d0*/  IMAD R100, R199.reuse, 0x4, R96 ;  /* 0x00000004c7647824 */ /* 0x040fe200078e0260 */
[----:B0-----:R-:W-:Y:S02]  /*c9e0*/  LEA R72, P6, R80, R6, 0x1 ;  /* 0x0000000650487211 */ /* 0x001fe400078c08ff */
        /* <DEDUP_REMOVED lines=13> */
[-C--:B------:R-:W-:Y:S02]  /*cac0*/  LEA.HI.X.SX32 R81, R88, R7.reuse, 0x1, P6 ;  /* 0x0000000758517211 */ /* 0x080fe400030f0eff */
[-C--:B------:R-:W-:Y:S02]  /*cad0*/  LEA R82, P3, R92, R6.reuse, 0x1 ;  /* 0x000000065c527211 */ /* 0x080fe400078608ff */
[----:B------:R-:W-:Y:S02]  /*cae0*/  LEA R84, P6, R94, R6, 0x1 ;  /* 0x000000065e547211 */ /* 0x000fe400078c08ff */
[----:B------:R-:W-:Y:S02]  /*caf0*/  LEA R120, R199, R116, 0x2 ;  /* 0x00000074c7787211 */ /* 0x000fe400078e10ff */
[----:B------:R-:W-:Y:S02]  /*cb00*/  PRMT R97, R97, 0x7632, R97 ;  /* 0x0000763261617816 */ /* 0x000fe40000000061 */
[-C--:B------:R-:W-:Y:S01]  /*cb10*/  LEA.HI.X.SX32 R83, R92, R7.reuse, 0x1, P3 ;  /* 0x000000075c537211 */ /* 0x080fe200018f0eff */
[----:B------:R-:W-:Y:S01]  /*cb20*/  IMAD R124, R199, 0x4, R120 ;  /* 0x00000004c77c7824 */ /* 0x000fe200078e0278 */
[----:B------:R-:W-:Y:S01]  /*cb30*/  LEA.HI.X.SX32 R85, R94, R7, 0x1, P6 ;  /* 0x000000075e557211 */ /* 0x000fe200030f0eff */
[----:B------:R0:W-:Y:S01]  /*cb40*/  STG.E.U16 [R90.64], R97 ;  /* 0x000000615a007986 */ /* 0x0001e2000c101506 */
[----:B------:R-:W-:-:S02]  /*cb50*/  LEA R86, P3, R96, R6, 0x1 ;  /* 0x0000000660567211 */ /* 0x000fc400078608ff */
[----:B------:R-:W-:Y:S02]  /*cb60*/  LEA R88, P6, R100, R6, 0x1 ;  /* 0x0000000664587211 */ /* 0x000fe400078c08ff */
[-C--:B------:R-:W-:Y:S02]  /*cb70*/  LEA.HI.X.SX32 R87, R96, R7.reuse, 0x1, P3 ;  /* 0x0000000760577211 */ /* 0x080fe400018f0eff */
[----:B------:R-:W-:Y:S02]  /*cb80*/  LEA.HI.X.SX32 R89, R100, R7, 0x1, P6 ;  /* 0x0000000764597211 */ /* 0x000fe400030f0eff */
[----:B------:R-:W-:Y:S02]  /*cb90*/  LEA R100, R199, R124, 0x2 ;  /* 0x0000007cc7647211 */ /* 0x000fe400078e10ff */
[-C--:B------:R-:W-:Y:S02]  /*cba0*/  LEA R92, P6, R108, R6.reuse, 0x1 ;  /* 0x000000066c5c7211 */ /* 0x080fe400078c08ff */
[----:B0-----:R-:W-:-:S02]  /*cbb0*/  LEA R90, P3, R104, R6, 0x1 ;  /* 0x00000006685a7211 */ /* 0x001fc400078608ff */
[-C--:B------:R-:W-:Y:S02]  /*cbc0*/  LEA.HI.X.SX32 R93, R108, R7.reuse, 0x1, P6 ;  /* 0x000000076c5d7211 */ /* 0x080fe400030f0eff */
[-C--:B------:R-:W-:Y:S01]  /*cbd0*/  LEA.HI.X.SX32 R91, R104, R7.reuse, 0x1, P3 ;  /* 0x00000007685b7211 */ /* 0x080fe200018f0eff */
[C---:B------:R-:W-:Y:S01]  /*cbe0*/  IMAD R104, R199.reuse, 0x4, R100 ;  /* 0x00000004c7687824 */ /* 0x040fe200078e0264 */
[-C--:B------:R-:W-:Y:S02]  /*cbf0*/  LEA R94, P3, R112, R6.reuse, 0x1 ;  /* 0x00000006705e7211 */ /* 0x080fe400078608ff */
[----:B------:R-:W-:Y:S02]  /*cc00*/  LEA R96, P6, R116, R6, 0x1 ;  /* 0x0000000674607211 */ /* 0x000fe400078c08ff */
[----:B------:R-:W-:Y:S02]  /*cc10*/  LEA R108, R199, R104, 0x2 ;  /* 0x00000068c76c7211 */ /* 0x000fe400078e10ff */
[----:B------:R-:W-:-:S02]  /*cc20*/  LEA.HI.X.SX32 R95, R112, R7, 0x1, P3 ;  /* 0x00000007705f7211 */ /* 0x000fc400018f0eff */
[----:B------:R-:W-:Y:S01]  /*cc30*/  PRMT R121, R121, 0x7632, R121 ;  /* 0x0000763279797816 */ /* 0x000fe20000000079 */
[C---:B------:R-:W-:Y:S01]  /*cc40*/  IMAD R112, R199.reuse, 0x4, R108 ;  /* 0x00000004c7707824 */ /* 0x040fe200078e026c */
[-C--:B------:R-:W-:Y:S02]  /*cc50*/  LEA.HI.X.SX32 R97, R116, R7.reuse, 0x1, P6 ;  /* 0x0000000774617211 */ /* 0x080fe400030f0eff */
[C---:B------:R-:W-:Y:S01]  /*cc60*/  LEA R144, P3, R120.reuse, R6, 0x1 ;  /* 0x0000000678907211 */ /* 0x040fe200078608ff */
[----:B------:R0:W-:Y:S01]  /*cc70*/  STG.E.U16 [R148.64], R121 ;  /* 0x0000007994007986 */ /* 0x0001e2000c101506 */
[C---:B------:R-:W-:Y:S02]  /*cc80*/  LEA R116, R199.reuse, R112, 0x2 ;  /* 0x00000070c7747211 */ /* 0x040fe400078e10ff */
[----:B------:R-:W-:Y:S02]  /*cc90*/  LEA.HI.X.SX32 R145, R120, R7, 0x1, P3 ;  /* 0x0000000778917211 */ /* 0x000fe400018f0eff */
[----:B------:R-:W-:Y:S01]  /*cca0*/  LEA R146, P6, R124, R6, 0x1 ;  /* 0x000000067c927211 */ /* 0x000fe200078c08ff */
[----:B------:R-:W-:Y:S01]  /*ccb0*/  IMAD R120, R199, 0x4, R116 ;  /* 0x00000004c7787824 */ /* 0x000fe200078e0274 */
[----:B------:R-:W-:-:S02]  /*ccc0*/  PRMT R125, R125, 0x7632, R125 ;  /* 0x000076327d7d7816 */ /* 0x000fc4000000007d */
[-C--:B------:R-:W-:Y:S02]  /*ccd0*/  LEA.HI.X.SX32 R147, R124, R7.reuse, 0x1, P6 ;  /* 0x000000077c937211 */ /* 0x080fe400030f0eff */
[-C--:B------:R-:W-:Y:S01]  /*cce0*/  LEA R150, P6, R104, R6.reuse, 0x1 ;  /* 0x0000000668967211 */ /* 0x080fe200078c08ff */
[----:B------:R1:W-:Y:S01]  /*ccf0*/  STG.E.U16 [R160.64], R125 ;  /* 0x0000007da0007986 */ /* 0x0003e2000c101506 */
[----:B0-----:R-:W-:Y:S02]  /*cd00*/  LEA R148, P3, R100, R6, 0x1 ;  /* 0x0000000664947211 */ /* 0x001fe400078608ff */
[-C--:B------:R-:W-:Y:S02]  /*cd10*/  LEA.HI.X.SX32 R151, R104, R7.reuse, 0x1, P6 ;  /* 0x0000000768977211 */ /* 0x080fe400030f0eff */
[----:B------:R-:W-:Y:S02]  /*cd20*/  LEA.HI.X.SX32 R149, R100, R7, 0x1, P3 ;  /* 0x0000000764957211 */ /* 0x000fe400018f0eff */
[----:B------:R-:W-:-:S02]  /*cd30*/  LEA R100, R199, R120, 0x2 ;  /* 0x00000078c7647211 */ /* 0x000fc400078e10ff */
[-C--:B------:R-:W-:Y:S02]  /*cd40*/  LEA R152, P3, R108, R6.reuse, 0x1 ;  /* 0x000000066c987211 */ /* 0x080fe400078608ff */
[----:B------:R-:W-:Y:S01]  /*cd50*/  LEA R154, P6, R112, R6, 0x1 ;  /* 0x00000006709a7211 */ /* 0x000fe200078c08ff */
[C---:B------:R-:W-:Y:S01]  /*cd60*/  IMAD R104, R199.reuse, 0x4, R100 ;  /* 0x00000004c7687824 */ /* 0x040fe200078e0264 */
[-C--:B------:R-:W-:Y:S02]  /*cd70*/  LEA.HI.X.SX32 R153, R108, R7.reuse, 0x1, P3 ;  /* 0x000000076c997211 */ /* 0x080fe400018f0eff */
[----:B------:R-:W-:Y:S02]  /*cd80*/  LEA.HI.X.SX32 R155, R112, R7, 0x1, P6 ;  /* 0x00000007709b7211 */ /* 0x000fe400030f0eff */
[----:B------:R-:W-:Y:S02]  /*cd90*/  LEA R108, R199, R104, 0x2 ;  /* 0x00000068c76c7211 */ /* 0x000fe400078e10ff */
[----:B------:R-:W-:-:S02]  /*cda0*/  LEA R156, P3, R116, R6, 0x1 ;  /* 0x00000006749c7211 */ /* 0x000fc400078608ff */
[-C--:B------:R-:W-:Y:S01]  /*cdb0*/  LEA R158, P6, R120, R6.reuse, 0x1 ;  /* 0x00000006789e7211 */ /* 0x080fe200078c08ff */
[C---:B------:R-:W-:Y:S01]  /*cdc0*/  IMAD R112, R199.reuse, 0x4, R108 ;  /* 0x00000004c7707824 */ /* 0x040fe200078e026c */
[-C--:B------:R-:W-:Y:S02]  /*cdd0*/  LEA.HI.X.SX32 R157, R116, R7.reuse, 0x1, P3 ;  /* 0x00000007749d7211 */ /* 0x080fe400018f0eff */
[----:B------:R-:W-:Y:S02]  /*cde0*/  LEA.HI.X.SX32 R159, R120, R7, 0x1, P6 ;  /* 0x00000007789f7211 */ /* 0x000fe400030f0eff */
[----:B------:R-:W-:Y:S02]  /*cdf0*/  LEA R162, P6, R104, R6, 0x1 ;  /* 0x0000000668a27211 */ /* 0x000fe400078c08ff */
[----:B------:R-:W-:Y:S02]  /*ce00*/  LEA R116, R199, R112, 0x2 ;  /* 0x00000070c7747211 */ /* 0x000fe400078e10ff */
[----:B-1----:R-:W-:-:S02]  /*ce10*/  LEA R160, P3, R100, R6, 0x1 ;  /* 0x0000000664a07211 */ /* 0x002fc400078608ff */
[-C--:B------:R-:W-:Y:S01]  /*ce20*/  LEA.HI.X.SX32 R163, R104, R7.reuse, 0x1, P6 ;  /* 0x0000000768a37211 */ /* 0x080fe200030f0eff */
[C---:B------:R-:W-:Y:S01]  /*ce30*/  IMAD R104, R199.reuse, 0x4, R116 ;  /* 0x00000004c7687824 */ /* 0x040fe200078e0274 */
[-C--:B------:R-:W-:Y:S02]  /*ce40*/  LEA.HI.X.SX32 R161, R100, R7.reuse, 0x1, P3 ;  /* 0x0000000764a17211 */ /* 0x080fe400018f0eff */
[-C--:B------:R-:W-:Y:S02]  /*ce50*/  LEA R164, P3, R108, R6.reuse, 0x1 ;  /* 0x000000066ca47211 */ /* 0x080fe400078608ff */
[----:B------:R-:W-:Y:S02]  /*ce60*/  LEA R166, P6, R112, R6, 0x1 ;  /* 0x0000000670a67211 */ /* 0x000fe400078c08ff */
[----:B------:R-:W-:Y:S02]  /*ce70*/  LEA R120, R199, R104, 0x2 ;  /* 0x00000068c7787211 */ /* 0x000fe400078e10ff */
[----:B------:R-:W-:-:S02]  /*ce80*/  LEA.HI.X.SX32 R165, R108, R7, 0x1, P3 ;  /* 0x000000076ca57211 */ /* 0x000fc400018f0eff */
[-C--:B------:R-:W-:Y:S01]  /*ce90*/  LEA.HI.X.SX32 R167, R112, R7.reuse, 0x1, P6 ;  /* 0x0000000770a77211 */ /* 0x080fe200030f0eff */
[C---:B------:R-:W-:Y:S01]  /*cea0*/  IMAD R112, R199.reuse, 0x4, R120 ;  /* 0x00000004c7707824 */ /* 0x040fe200078e0278 */
[-C--:B------:R-:W-:Y:S02]  /*ceb0*/  LEA R168, P3, R116, R6.reuse, 0x1 ;  /* 0x0000000674a87211 */ /* 0x080fe400078608ff */
[----:B------:R-:W-:Y:S02]  /*cec0*/  LEA R170, P6, R104, R6, 0x1 ;  /* 0x0000000668aa7211 */ /* 0x000fe400078c08ff */
[-C--:B------:R-:W-:Y:S01]  /*ced0*/  LEA.HI.X.SX32 R169, R116, R7.reuse, 0x1, P3 ;  /* 0x0000000774a97211 */ /* 0x080fe200018f0eff */
[----:B------:R-:W-:Y:S01]  /*cee0*/  IMAD R116, R199, 0x4, R112 ;  /* 0x00000004c7747824 */ /* 0x000fe200078e0270 */
[----:B------:R-:W-:Y:S02]  /*cef0*/  PRMT R117, R117, 0x7632, R117 ;  /* 0x0000763275757816 */ /* 0x000fe40000000075 */
[----:B------:R-:W-:-:S02]  /*cf00*/  LEA.HI.X.SX32 R171, R104, R7, 0x1, P6 ;  /* 0x0000000768ab7211 */ /* 0x000fc400030f0eff */
[C---:B------:R-:W-:Y:S01]  /*cf10*/  LEA R174, P6, R112.reuse, R6, 0x1 ;  /* 0x0000000670ae7211 */ /* 0x040fe200078c08ff */
[----:B------:R0:W-:Y:S01]  /*cf20*/  STG.E.U16 [R172.64], R117 ;  /* 0x00000075ac007986 */ /* 0x0001e2000c101506 */
[C---:B------:R-:W-:Y:S02]  /*cf30*/  LEA R104, R199.reuse, R116, 0x2 ;  /* 0x00000074c7687211 */ /* 0x040fe400078e10ff */
[-C--:B------:R-:W-:Y:S02]  /*cf40*/  LEA.HI.X.SX32 R175, R112, R7.reuse, 0x1, P6 ;  /* 0x0000000770af7211 */ /* 0x080fe400030f0eff */
[C---:B------:R-:W-:Y:S01]  /*cf50*/  LEA R178, P6, R104.reuse, R6, 0x1 ;  /* 0x0000000668b27211 */ /* 0x040fe200078c08ff */
[----:B------:R-:W-:Y:S01]  /*cf60*/  IMAD R112, R199, 0x4, R104 ;  /* 0x00000004c7707824 */ /* 0x000fe200078e0268 */
[----:B------:R-:W-:Y:S02]  /*cf70*/  IADD3 R108, R243, -0x3f3504f3, RZ ;  /* 0xc0cafb0df36c7810 */ /* 0x000fe40007ffe0ff */
[----:B------:R-:W-:-:S02]  /*cf80*/  LEA.HI.X.SX32 R179, R104, R7, 0x1, P6 ;  /* 0x0000000768b37211 */ /* 0x000fc400030f0eff */
[----:B------:R-:W-:Y:S02]  /*cf90*/  LOP3.LUT R108, R108, 0xff800000, RZ, 0xc0, !PT ;  /* 0xff8000006c6c7812 */ /* 0x000fe400078ec0ff */
[CC--:B0-----:R-:W-:Y:S02]  /*cfa0*/  LEA R172, P3, R120.reuse, R6.reuse, 0x1 ;  /* 0x0000000678ac7211 */ /* 0x0c1fe400078608ff */
[----:B------:R-:W-:Y:S01]  /*cfb0*/  MOV R100, 0x3dc6b27f ;  /* 0x3dc6b27f00647802 */ /* 0x000fe20000000f00 */
[----:B------:R-:W-:Y:S01]  /*cfc0*/  IMAD.IADD R117, R243, 0x1, -R108 ;  /* 0x00000001f3757824 */ /* 0x000fe200078e0a6c */
[----:B------:R-:W-:Y:S01]  /*cfd0*/  LEA.HI.X.SX32 R173, R120, R7, 0x1, P3 ;  /* 0x0000000778ad7211 */ /* 0x000fe200018f0eff */
[----:B------:R-:W0:Y:S01]  /*cfe0*/  I2F R121, R108 ;  /* 0x0000006c00797306 */ /* 0x000e220000201400 */
[----:B------:R-:W-:Y:S01]  /*cff0*/  LEA R176, P3, R116, R6, 0x1 ;  /* 0x0000000674b07211 */ /* 0x000fe200078608ff */
[----:B------:R-:W-:Y:S01]  /*d000*/  FADD R117, R117, -1 ;  /* 0xbf80000075757421 */ /* 0x000fe20000000000 */
[----:B------:R-:W-:-:S02]  /*d010*/  LEA R120, R199, R112, 0x2 ;  /* 0x00000070c7787211 */ /* 0x000fc400078e10ff */
[-C--:B------:R-:W-:Y:S01]  /*d020*/  LEA.HI.X.SX32 R177, R116, R7.reuse, 0x1, P3 ;  /* 0x0000000774b17211 */ /* 0x080fe200018f0eff */
[----:B------:R-:W-:Y:S01]  /*d030*/  FFMA.FTZ R104, R117, R100, -0.16845393180847167969 ;  /* 0xbe2c7f3075687423 */ /* 0x000fe20000010064 */
[C---:B------:R-:W-:Y:S02]  /*d040*/  LEA R180, P3, R112.reuse, R6, 0x1 ;  /* 0x0000000670b47211 */ /* 0x040fe400078608ff */
[----:B------:R-:W-:Y:S01]  /*d050*/  LEA R116, R199, R120, 0x2 ;  /* 0x00000078c7747211 */ /* 0x000fe200078e10ff */
[----:B------:R-:W-:Y:S01]  /*d060*/  FFMA.FTZ R104, R117, R104, 0.1716887056827545166 ;  /* 0x3e2fcf2a75687423 */ /* 0x000fe20000010068 */
[-C--:B------:R-:W-:Y:S02]  /*d070*/  LEA.HI.X.SX32 R181, R112, R7.reuse, 0x1, P3 ;  /* 0x0000000770b57211 */ /* 0x080fe400018f0eff */
[-C--:B------:R-:W-:Y:S01]  /*d080*/  LEA R182, P6, R120, R6.reuse, 0x1 ;  /* 0x0000000678b67211 */ /* 0x080fe200078c08ff */
[----:B------:R-:W-:Y:S01]  /*d090*/  IMAD R112, R199, 0x4, R116 ;  /* 0x00000004c7707824 */ /* 0x000fe200078e0274 */
[----:B------:R-:W-:Y:S01]  /*d0a0*/  LEA R184, P3, R116, R6, 0x1 ;  /* 0x0000000674b87211 */ /* 0x000fe200078608ff */
[----:B------:R-:W-:Y:S01]  /*d0b0*/  FFMA.FTZ R104, R117, R104, -0.17900948226451873779 ;  /* 0xbe374e4375687423 */ /* 0x000fe20000010068 */
[----:B------:R-:W-:-:S02]  /*d0c0*/  LEA.HI.X.SX32 R183, R120, R7, 0x1, P6 ;  /* 0x0000000778b77211 */ /* 0x000fc400030f0eff */
[----:B------:R-:W-:Y:S01]  /*d0d0*/  LEA R120, R199, R112, 0x2 ;  /* 0x00000070c7787211 */ /* 0x000fe200078e10ff */
[----:B------:R-:W-:Y:S01]  /*d0e0*/  FFMA.FTZ R104, R117, R104, 0.20512372255325317383 ;  /* 0x3e520bf475687423 */ /* 0x000fe20000010068 */
[-C--:B------:R-:W-:Y:S02]  /*d0f0*/  LEA.HI.X.SX32 R185, R116, R7.reuse, 0x1, P3 ;  /* 0x0000000774b97211 */ /* 0x080fe400018f0eff */
[-C--:B------:R-:W-:Y:S01]  /*d100*/  LEA R186, P6, R112, R6.reuse, 0x1 ;  /* 0x0000000670ba7211 */ /* 0x080fe200078c08ff */
[----:B------:R-:W-:Y:S01]  /*d110*/  IMAD R116, R199, 0x4, R120 ;  /* 0x00000004c7747824 */ /* 0x000fe200078e0278 */
[----:B------:R-:W-:Y:S01]  /*d120*/  LEA R188, P3, R120, R6, 0x1 ;  /* 0x0000000678bc7211 */ /* 0x000fe200078608ff */
[----:B------:R-:W-:Y:S01]  /*d130*/  FFMA.FTZ R104, R117, R104, -0.24046532809734344482 ;  /* 0xbe763c8b75687423 */ /* 0x000fe20000010068 */
[-C--:B------:R-:W-:Y:S02]  /*d140*/  LEA.HI.X.SX32 R187, R112, R7.reuse, 0x1, P6 ;  /* 0x0000000770bb7211 */ /* 0x080fe400030f0eff */
[----:B------:R-:W-:Y:S01]  /*d150*/  LEA R112, R199, R116, 0x2 ;  /* 0x00000074c7707211 */ /* 0x000fe200078e10ff */
[----:B------:R-:W-:Y:S01]  /*d160*/  FFMA.FTZ R104, R117, R104, 0.28857114911079406738 ;  /* 0x3e93bf9975687423 */ /* 0x000fe20000010068 */
[----:B------:R-:W-:-:S02]  /*d170*/  LEA.HI.X.SX32 R189, R120, R7, 0x1, P3 ;  /* 0x0000000778bd7211 */ /* 0x000fc400018f0eff */
[-C--:B------:R-:W-:Y:S01]  /*d180*/  LEA R190, P6, R116, R6.reuse, 0x1 ;  /* 0x0000000674be7211 */ /* 0x080fe200078c08ff */
[----:B------:R-:W-:Y:S01]  /*d190*/  IMAD R120, R199, 0x4, R112 ;  /* 0x00000004c7787824 */ /* 0x000fe200078e0270 */
[----:B------:R-:W-:Y:S01]  /*d1a0*/  LEA R192, P3, R112, R6, 0x1 ;  /* 0x0000000670c07211 */ /* 0x000fe200078608ff */
[----:B------:R-:W-:Y:S01]  /*d1b0*/  FFMA.FTZ R104, R117, R104, -0.36067417263984680176 ;  /* 0xbeb8aa4975687423 */ /* 0x000fe20000010068 */
[-C--:B------:R-:W-:Y:S02]  /*d1c0*/  LEA.HI.X.SX32 R191, R116, R7.reuse, 0x1, P6 ;  /* 0x0000000774bf7211 */ /* 0x080fe400030f0eff */
[----:B------:R-:W-:Y:S01]  /*d1d0*/  LEA R116, R199, R120, 0x2 ;  /* 0x00000078c7747211 */ /* 0x000fe200078e10ff */
[----:B------:R-:W-:Y:S01]  /*d1e0*/  FFMA.FTZ R104, R117, R104, 0.48089820146560668945 ;  /* 0x3ef6384a75687423 */ /* 0x000fe20000010068 */
[-C--:B------:R-:W-:Y:S02]  /*d1f0*/  LEA.HI.X.SX32 R193, R112, R7.reuse, 0x1, P3 ;  /* 0x0000000770c17211 */ /* 0x080fe400018f0eff */
[-C--:B------:R-:W-:Y:S01]  /*d200*/  LEA R196, P3, R116, R6.reuse, 0x1 ;  /* 0x0000000674c47211 */ /* 0x080fe200078608ff */
[----:B------:R-:W-:Y:S01]  /*d210*/  IMAD R112, R199, 0x4, R116 ;  /* 0x00000004c7707824 */ /* 0x000fe200078e0274 */
[----:B------:R-:W-:Y:S01]  /*d220*/  LEA R194, P6, R120, R6, 0x1 ;  /* 0x0000000678c27211 */ /* 0x000fe200078c08ff */
[----:B------:R-:W-:Y:S01]  /*d230*/  FFMA.FTZ R104, R117, R104, -0.72134751081466674805 ;  /* 0xbf38aa3b75687423 */ /* 0x000fe20000010068 */
[----:B------:R-:W-:-:S02]  /*d240*/  LEA.HI.X.SX32 R197, R116, R7, 0x1, P3 ;  /* 0x0000000774c57211 */ /* 0x000fc400018f0eff */
[----:B------:R-:W-:Y:S01]  /*d250*/  LEA R116, R199, R112, 0x2 ;  /* 0x00000070c7747211 */ /* 0x000fe200078e10ff */
[----:B------:R-:W-:Y:S01]  /*d260*/  FMUL R104, R117, R104 ;  /* 0x0000006875687220 */ /* 0x000fe20000400000 */
[-C--:B------:R-:W-:Y:S02]  /*d270*/  LEA.HI.X.SX32 R195, R120, R7.reuse, 0x1, P6 ;  /* 0x0000000778c37211 */ /* 0x080fe400030f0eff */
[C---:B------:R-:W-:Y:S01]  /*d280*/  LEA R198, P3, R112.reuse, R6, 0x1 ;  /* 0x0000000670c67211 */ /* 0x040fe200078608ff */
[----:B------:R-:W-:Y:S01]  /*d290*/  IMAD R120, R199, 0x4, R116 ;  /* 0x00000004c7787824 */ /* 0x000fe200078e0274 */
[----:B------:R-:W-:Y:S01]  /*d2a0*/  PRMT R113, R113, 0x7632, R113 ;  /* 0x0000763271717816 */ /* 0x000fe20000000071 */
[C---:B------:R-:W-:Y:S01]  /*d2b0*/  FMUL R104, R117.reuse, R104 ;  /* 0x0000006875687220 */ /* 0x040fe20000400000 */
[-C--:B------:R-:W-:Y:S02]  /*d2c0*/  LEA.HI.X.SX32 R199, R112, R7.reuse, 0x1, P3 ;  /* 0x0000000770c77211 */ /* 0x080fe400018f0eff */
[-C--:B------:R-:W-:Y:S01]  /*d2d0*/  LEA R200, P3, R116, R6.reuse, 0x1 ;  /* 0x0000000674c87211 */ /* 0x080fe200078608ff */
[----:B------:R-:W-:Y:S01]  /*d2e0*/  FFMA.FTZ R125, R117, 1.4426950216293334961, R104 ;  /* 0x3fb8aa3b757d7823 */ /* 0x000fe20000010068 */
[----:B------:R-:W-:Y:S01]  /*d2f0*/  LEA R202, P6, R120, R6, 0x1 ;  /* 0x0000000678ca7211 */ /* 0x000fe200078c08ff */
[----:B------:R-:W-:Y:S01]  /*d300*/  STG.E.U16 [R236.64], R113 ;  /* 0x00000071ec007986 */ /* 0x000fe2000c101506 */
[----:B------:R-:W-:-:S02]  /*d310*/  LEA.HI.X.SX32 R201, R116, R7, 0x1, P3 ;  /* 0x0000000774c97211 */ /* 0x000fc400018f0eff */
[----:B------:R-:W-:Y:S02]  /*d320*/  LEA.HI.X.SX32 R203, R120, R7, 0x1, P6 ;  /* 0x0000000778cb7211 */ /* 0x000fe400030f0eff */
[C---:B------:R-:W-:Y:S02]  /*d330*/  IADD3 R7, R242.reuse, -0x3f3504f3, RZ ;  /* 0xc0cafb0df2077810 */ /* 0x040fe40007ffe0ff */
[----:B------:R-:W-:Y:S02]  /*d340*/  FSEL R6, RZ, -23, P4 ;  /* 0xc1b80000ff067808 */ /* 0x000fe40002000000 */
[----:B------:R-:W-:Y:S02]  /*d350*/  LOP3.LUT R7, R7, 0xff800000, RZ, 0xc0, !PT ;  /* 0xff80000007077812 */ /* 0x000fe400078ec0ff */
[----:B------:R-:W-:Y:S01]  /*d360*/  ISETP.GE.U32.AND P3, PT, R243, 0x7f800000, PT ;  /* 0x7f800000f300780c */ /* 0x000fe20003f66070 */
[----:B0-----:R-:W-:Y:S01]  /*d370*/  FFMA.FTZ R6, R121, 1.1920928955078125e-07, R6 ;  /* 0x3400000079067823 */ /* 0x001fe20000010006 */
[----:B------:R-:W-:-:S02]  /*d380*/  IADD3 R117, R242, -R7, RZ ;  /* 0x80000007f2757210 */ /* 0x000fc40007ffe0ff */
[----:B------:R-:W-:Y:S01]  /*d390*/  IADD3 R112, R241, -0x3f3504f3, RZ ;  /* 0xc0cafb0df1707810 */ /* 0x000fe20007ffe0ff */
[----:B------:R-:W-:Y:S01]  /*d3a0*/  FADD R104, R6, R125 ;  /* 0x0000007d06687221 */ /* 0x000fe20000000000 */
[----:B------:R-:W0:Y:S01]  /*d3b0*/  I2F R7, R7 ;  /* 0x0000000700077306 */ /* 0x000e220000201400 */
[----:B------:R-:W-:Y:S01]  /*d3c0*/  FADD R117, R117, -1 ;  /* 0xbf80000075757421 */ /* 0x000fe20000000000 */
[----:B------:R-:W-:Y:S02]  /*d3d0*/  ISETP.GE.U32.AND P4, PT, R241, 0x7f800000, PT ;  /* 0x7f800000f100780c */ /* 0x000fe40003f86070 */
[----:B------:R-:W-:Y:S01]  /*d3e0*/  PRMT R109, R109, 0x7632, R109 ;  /* 0x000076326d6d7816 */ /* 0x000fe2000000006d */
[----:B------:R-:W-:Y:S01]  /*d3f0*/  FFMA.FTZ R6, R117, R100, -0.16845393180847167969 ;  /* 0xbe2c7f3075067423 */ /* 0x000fe20000010064 */
[----:B------:R-:W-:Y:S01]  /*d400*/  PRMT R116, R101, 0x7632, R116 ;  /* 0x0000763265747816 */ /* 0x000fe20000000074 */
[----:B------:R-:W-:Y:S01]  /*d410*/  @P3 IMAD.MOV.U32 R108, RZ, RZ, 0x7f800000 ;  /* 0x7f800000ff6c3424 */ /* 0x000fe200078e00ff */
[----:B------:R-:W-:Y:S01]  /*d420*/  PRMT R101, R98, 0x7632, R101 ;  /* 0x0000763262657816 */ /* 0x000fe20000000065 */
[----:B------:R-:W-:Y:S01]  /*d430*/  FFMA.FTZ R6, R117, R6, 0.1716887056827545166 ;  /* 0x3e2fcf2a75067423 */ /* 0x000fe20000010006 */
[----:B------:R-:W-:Y:S01]  /*d440*/  STG.E.U16 [R230.64], R109 ;  /* 0x0000006de6007986 */ /* 0x000fe2000c101506 */
[C---:B------:R-:W-:Y:S01]  /*d450*/  @P3 FFMA.FTZ R104, R243.reuse, R108, +INF ;  /* 0x7f800000f3683423 */ /* 0x040fe2000001006c */
[----:B------:R-:W-:Y:S01]  /*d460*/  FSETP.NEU.AND P3, PT, R243, RZ, PT ;  /* 0x000000fff300720b */ /* 0x000fe20003f6d000 */
[----:B------:R-:W-:-:S04]  /*d470*/  FFMA.FTZ R6, R117, R6, -0.17900948226451873779 ;  /* 0xbe374e4375067423 */ /* 0x000fc80000010006 */
[----:B------:R-:W-:-:S04]  /*d480*/  FFMA.FTZ R6, R117, R6, 0.20512372255325317383 ;  /* 0x3e520bf475067423 */ /* 0x000fc80000010006 */
[----:B------:R-:W-:Y:S01]  /*d490*/  FFMA.FTZ R108, R117, R6, -0.24046532809734344482 ;  /* 0xbe763c8b756c7423 */ /* 0x000fe20000010006 */
[----:B------:R-:W-:-:S03]  /*d4a0*/  LOP3.LUT R6, R112, 0xff800000, RZ, 0xc0, !PT ;  /* 0xff80000070067812 */ /* 0x000fc600078ec0ff */
[----:B------:R-:W-:Y:S01]  /*d4b0*/  FFMA.FTZ R108, R117, R108, 0.28857114911079406738 ;  /* 0x3e93bf99756c7423 */ /* 0x000fe2000001006c */
[----:B------:R-:W-:Y:S02]  /*d4c0*/  IADD3 R121, R241, -R6, RZ ;  /* 0x80000006f1797210 */ /* 0x000fe40007ffe0ff */
[----:B------:R-:W1:Y:S01]  /*d4d0*/  I2F R6, R6 ;  /* 0x0000000600067306 */ /* 0x000e620000201400 */
[----:B------:R-:W-:Y:S02]  /*d4e0*/  FFMA.FTZ R108, R117, R108, -0.36067417263984680176 ;  /* 0xbeb8aa49756c7423 */ /* 0x000fe4000001006c */
[----:B------:R-:W-:Y:S02]  /*d4f0*/  FADD R121, R121, -1 ;  /* 0xbf80000079797421 */ /* 0x000fe40000000000 */
[----:B------:R-:W-:Y:S02]  /*d500*/  FFMA.FTZ R108, R117, R108, 0.48089820146560668945 ;  /* 0x3ef6384a756c7423 */ /* 0x000fe4000001006c */
[----:B------:R-:W-:-:S02]  /*d510*/  FFMA.FTZ R112, R121, R100, -0.16845393180847167969 ;  /* 0xbe2c7f3079707423 */ /* 0x000fc40000010064 */
[----:B------:R-:W-:Y:S02]  /*d520*/  FFMA.FTZ R108, R117, R108, -0.72134751081466674805 ;  /* 0xbf38aa3b756c7423 */ /* 0x000fe4000001006c */
[----:B------:R-:W-:Y:S02]  /*d530*/  FFMA.FTZ R112, R121, R112, 0.1716887056827545166 ;  /* 0x3e2fcf2a79707423 */ /* 0x000fe40000010070 */
[----:B------:R-:W-:Y:S02]  /*d540*/  FMUL R108, R117, R108 ;  /* 0x0000006c756c7220 */ /* 0x000fe40000400000 */
[----:B------:R-:W-:Y:S02]  /*d550*/  FFMA.FTZ R112, R121, R112, -0.17900948226451873779 ;  /* 0xbe374e4379707423 */ /* 0x000fe40000010070 */
[----:B------:R-:W-:Y:S02]  /*d560*/  FMUL R108, R117, R108 ;  /* 0x0000006c756c7220 */ /* 0x000fe40000400000 */
[----:B------:R-:W-:-:S02]  /*d570*/  FFMA.FTZ R112, R121, R112, 0.20512372255325317383 ;  /* 0x3e520bf479707423 */ /* 0x000fc40000010070 */
[----:B------:R-:W-:Y:S01]  /*d580*/  FFMA.FTZ R108, R117, 1.4426950216293334961, R108 ;  /* 0x3fb8aa3b756c7823 */ /* 0x000fe2000001006c */
[----:B------:R-:W-:Y:S01]  /*d590*/  IADD3 R117, R240, -0x3f3504f3, RZ ;  /* 0xc0cafb0df0757810 */ /* 0x000fe20007ffe0ff */
[----:B------:R-:W-:-:S03]  /*d5a0*/  FFMA.FTZ R112, R121, R112, -0.24046532809734344482 ;  /* 0xbe763c8b79707423 */ /* 0x000fc60000010070 */
[----:B------:R-:W-:Y:S01]  /*d5b0*/  LOP3.LUT R117, R117, 0xff800000, RZ, 0xc0, !PT ;  /* 0xff80000075757812 */ /* 0x000fe200078ec0ff */
[----:B------:R-:W-:-:S04]  /*d5c0*/  FFMA.FTZ R112, R121, R112, 0.28857114911079406738 ;  /* 0x3e93bf9979707423 */ /* 0x000fc80000010070 */
[----:B------:R-:W-:Y:S02]  /*d5d0*/  IMAD.IADD R125, R240, 0x1, -R117 ;  /* 0x00000001f07d7824 */ /* 0x000fe400078e0a75 */
[----:B------:R-:W-:Y:S02]  /*d5e0*/  FFMA.FTZ R112, R121, R112, -0.36067417263984680176 ;  /* 0xbeb8aa4979707423 */ /* 0x000fe40000010070 */
[----:B------:R-:W-:Y:S02]  /*d5f0*/  FADD R125, R125, -1 ;  /* 0xbf8000007d7d7421 */ /* 0x000fe40000000000 */
[----:B------:R-:W-:Y:S02]  /*d600*/  FFMA.FTZ R112, R121, R112, 0.48089820146560668945 ;  /* 0x3ef6384a79707423 */ /* 0x000fe40000010070 */
[----:B------:R-:W-:Y:S02]  /*d610*/  FFMA.FTZ R100, R125, R100, -0.16845393180847167969 ;  /* 0xbe2c7f307d647423 */ /* 0x000fe40000010064 */
[----:B------:R-:W-:-:S02]  /*d620*/  FFMA.FTZ R112, R121, R112, -0.72134751081466674805 ;  /* 0xbf38aa3b79707423 */ /* 0x000fc40000010070 */
[----:B------:R-:W-:Y:S02]  /*d630*/  FFMA.FTZ R100, R125, R100, 0.1716887056827545166 ;  /* 0x3e2fcf2a7d647423 */ /* 0x000fe40000010064 */
[----:B------:R-:W-:Y:S02]  /*d640*/  FMUL R112, R121, R112 ;  /* 0x0000007079707220 */ /* 0x000fe40000400000 */
[----:B------:R-:W-:Y:S02]  /*d650*/  FFMA.FTZ R100, R125, R100, -0.17900948226451873779 ;  /* 0xbe374e437d647423 */ /* 0x000fe40000010064 */
[----:B------:R-:W-:Y:S02]  /*d660*/  FMUL R112, R121, R112 ;  /* 0x0000007079707220 */ /* 0x000fe40000400000 */
[----:B------:R-:W-:Y:S02]  /*d670*/  FFMA.FTZ R100, R125, R100, 0.20512372255325317383 ;  /* 0x3e520bf47d647423 */ /* 0x000fe40000010064 */
[----:B------:R-:W-:-:S02]  /*d680*/  FFMA.FTZ R121, R121, 1.4426950216293334961, R112 ;  /* 0x3fb8aa3b79797823 */ /* 0x000fc40000010070 */
[C---:B------:R-:W-:Y:S01]  /*d690*/  FFMA.FTZ R112, R125.reuse, R100, -0.24046532809734344482 ;  /* 0xbe763c8b7d707423 */ /* 0x040fe20000010064 */
[----:B------:R-:W-:Y:S02]  /*d6a0*/  FSEL R100, RZ, -23, P2 ;  /* 0xc1b80000ff647808 */ /* 0x000fe40001000000 */
[C---:B------:R-:W-:Y:S01]  /*d6b0*/  ISETP.GE.U32.AND P2, PT, R242.reuse, 0x7f800000, PT ;  /* 0x7f800000f200780c */ /* 0x040fe20003f46070 */
[----:B------:R-:W-:Y:S02]  /*d6c0*/  FFMA.FTZ R112, R125, R112, 0.28857114911079406738 ;  /* 0x3e93bf997d707423 */ /* 0x000fe40000010070 */
[----:B0-----:R-:W-:Y:S01]  /*d6d0*/  FFMA.FTZ R243, R7, 1.1920928955078125e-07, R100 ;  /* 0x3400000007f37823 */ /* 0x001fe20000010064 */
[----:B------:R-:W-:Y:S01]  /*d6e0*/  FSEL R7, RZ, -23, P1 ;  /* 0xc1b80000ff077808 */ /* 0x000fe20000800000 */
[----:B------:R-:W-:Y:S01]  /*d6f0*/  FFMA.FTZ R112, R125, R112, -0.36067417263984680176 ;  /* 0xbeb8aa497d707423 */ /* 0x000fe20000010070 */
[----:B------:R-:W-:Y:S01]  /*d700*/  FSETP.NEU.AND P1, PT, R242, RZ, PT ;  /* 0x000000fff200720b */ /* 0x000fe20003f2d000 */
[----:B------:R-:W-:-:S02]  /*d710*/  FADD R100, R243, R108 ;  /* 0x0000006cf3647221 */ /* 0x000fc40000000000 */
[----:B-1----:R-:W-:Y:S01]  /*d720*/  FFMA.FTZ R6, R6, 1.1920928955078125e-07, R7 ;  /* 0x3400000006067823 */ /* 0x002fe20000010007 */
[----:B------:R-:W0:Y:S01]  /*d730*/  I2F R108, R117 ;  /* 0x00000075006c7306 */ /* 0x000e220000201400 */
[C---:B------:R-:W-:Y:S02]  /*d740*/  FFMA.FTZ R112, R125.reuse, R112, 0.48089820146560668945 ;  /* 0x3ef6384a7d707423 */ /* 0x040fe40000010070 */
[----:B------:R-:W-:Y:S01]  /*d750*/  @P2 MOV R7, 0x7f800000 ;  /* 0x7f80000000072802 */ /* 0x000fe20000000f00 */
[----:B------:R-:W-:Y:S02]  /*d760*/  FADD R6, R6, R121 ;  /* 0x0000007906067221 */ /* 0x000fe40000000000 */
[C---:B------:R-:W-:Y:S02]  /*d770*/  FFMA.FTZ R112, R125.reuse, R112, -0.72134751081466674805 ;  /* 0xbf38aa3b7d707423 */ /* 0x040fe40000010070 */
[----:B------:R-:W-:Y:S01]  /*d780*/  @P2 FFMA.FTZ R100, R242, R7, +INF ;  /* 0x7f800000f2642423 */ /* 0x000fe20000010007 */
[----:B------:R-:W-:Y:S01]  /*d790*/  ISETP.GE.U32.AND P2, PT, R240, 0x7f800000, PT ;  /* 0x7f800000f000780c */ /* 0x000fe20003f46070 */
[----:B------:R-:W-:Y:S01]  /*d7a0*/  FMUL R112, R125, R112 ;  /* 0x000000707d707220 */ /* 0x000fe20000400000 */
[----:B------:R-:W-:-:S02]  /*d7b0*/  FSEL R7, RZ, -23, P0 ;  /* 0xc1b80000ff077808 */ /* 0x000fc40000000000 */
[----:B------:R-:W-:Y:S01]  /*d7c0*/  FSETP.NEU.AND P0, PT, R241, RZ, PT ;  /* 0x000000fff100720b */ /* 0x000fe20003f0d000 */
[C---:B------:R-:W-:Y:S01]  /*d7d0*/  FMUL R112, R125.reuse, R112 ;  /* 0x000000707d707220 */ /* 0x040fe20000400000 */
[----:B------:R-:W-:Y:S01]  /*d7e0*/  FSEL R100, R100, -INF , P1 ;  /* 0xff80000064647808 */ /* 0x000fe20000800000 */
[----:B0-----:R-:W-:Y:S02]  /*d7f0*/  FFMA.FTZ R7, R108, 1.1920928955078125e-07, R7 ;  /* 0x340000006c077823 */ /* 0x001fe40000010007 */
[----:B------:R-:W-:Y:S02]  /*d800*/  FFMA.FTZ R112, R125, 1.4426950216293334961, R112 ;  /* 0x3fb8aa3b7d707823 */ /* 0x000fe40000010070 */
[----:B------:R-:W-:Y:S02]  /*d810*/  @P4 IMAD.MOV.U32 R108, RZ, RZ, 0x7f800000 ;  /* 0x7f800000ff6c4424 */ /* 0x000fe400078e00ff */
[----:B------:R-:W-:Y:S01]  /*d820*/  @P2 MOV R117, 0x7f800000 ;  /* 0x7f80000000752802 */ /* 0x000fe20000000f00 */
[----:B------:R-:W-:-:S02]  /*d830*/  FADD R7, R7, R112 ;  /* 0x0000007007077221 */ /* 0x000fc40000000000 */
[----:B------:R-:W-:Y:S01]  /*d840*/  @P4 FFMA.FTZ R6, R241, R108, +INF ;  /* 0x7f800000f1064423 */ /* 0x000fe2000001006c */
[----:B------:R-:W-:Y:S01]  /*d850*/  PRMT R108, R118, 0x7632, R108 ;  /* 0x00007632766c7816 */ /* 0x000fe2000000006c */
[----:B------:R-:W-:Y:S01]  /*d860*/  @P2 FFMA.FTZ R7, R240, R117, +INF ;  /* 0x7f800000f0072423 */ /* 0x000fe20000010075 */
[----:B------:R-:W-:Y:S02]  /*d870*/  PRMT R117, R105, 0x7632, R117 ;  /* 0x0000763269757816 */ /* 0x000fe40000000075 */
[----:B------:R-:W-:Y:S02]  /*d880*/  PRMT R105, R122, 0x7632, R105 ;  /* 0x000076327a697816 */ /* 0x000fe40000000069 */
[----:B------:R-:W-:Y:S01]  /*d890*/  FSETP.NEU.AND P2, PT, R240, RZ, PT ;  /* 0x000000fff000720b */ /* 0x000fe20003f4d000 */
[----:B------:R-:W-:Y:S04]  /*d8a0*/  STG.E.U16 [R234.64], R117 ;  /* 0x00000075ea007986 */ /* 0x000fe8000c101506 */
[----:B------:R-:W-:Y:S04]  /*d8b0*/  STG.E.U16 [R232.64], R116 ;  /* 0x00000074e8007986 */ /* 0x000fe8000c101506 */
[----:B------:R0:W-:Y:S04]  /*d8c0*/  STG.E.U16 [R228.64], R98 ;  /* 0x00000062e4007986 */ /* 0x0001e8000c101506 */
[----:B------:R-:W-:Y:S04]  /*d8d0*/  STG.E.U16 [R226.64], R122 ;  /* 0x0000007ae2007986 */ /* 0x000fe8000c101506 */
[----:B------:R-:W-:Y:S04]  /*d8e0*/  STG.E.U16 [R224.64], R126 ;  /* 0x0000007ee0007986 */ /* 0x000fe8000c101506 */
[----:B------:R-:W-:Y:S01]  /*d8f0*/  STG.E.U16 [R222.64], R118 ;  /* 0x00000076de007986 */ /* 0x000fe2000c101506 */
[----:B0-----:R-:W-:-:S03]  /*d900*/  PRMT R98, R126, 0x7632, R98 ;  /* 0x000076327e627816 */ /* 0x001fc60000000062 */
[----:B------:R0:W-:Y:S04]  /*d910*/  STG.E.U16 [R220.64], R114 ;  /* 0x00000072dc007986 */ /* 0x0001e8000c101506 */
[----:B------:R1:W-:Y:S04]  /*d920*/  STG.E.U16 [R218.64], R110 ;  /* 0x0000006eda007986 */ /* 0x0003e8000c101506 */
[----:B------:R2:W-:Y:S04]  /*d930*/  STG.E.U16 [R216.64], R106 ;  /* 0x0000006ad8007986 */ /* 0x0005e8000c101506 */
[----:B------:R3:W-:Y:S01]  /*d940*/  STG.E.U16 [R214.64], R102 ;  /* 0x00000066d6007986 */ /* 0x0007e2000c101506 */
[----:B0-----:R-:W-:-:S03]  /*d950*/  PRMT R114, R114, 0x7632, R114 ;  /* 0x0000763272727816 */ /* 0x001fc60000000072 */
[----:B------:R0:W-:Y:S01]  /*d960*/  STG.E.U16 [R212.64], R101 ;  /* 0x00000065d4007986 */ /* 0x0001e2000c101506 */
[----:B-1----:R-:W-:-:S03]  /*d970*/  PRMT R110, R110, 0x7632, R110 ;  /* 0x000076326e6e7816 */ /* 0x002fc6000000006e */
[----:B------:R1:W-:Y:S01]  /*d980*/  STG.E.U16 [R210.64], R105 ;  /* 0x00000069d2007986 */ /* 0x0003e2000c101506 */
[----:B--2---:R-:W-:-:S03]  /*d990*/  PRMT R106, R106, 0x7632, R106 ;  /* 0x000076326a6a7816 */ /* 0x004fc6000000006a */
[----:B------:R2:W-:Y:S01]  /*d9a0*/  STG.E.U16 [R208.64], R98 ;  /* 0x00000062d0007986 */ /* 0x0005e2000c101506 */
[----:B---3--:R-:W-:-:S03]  /*d9b0*/  PRMT R102, R102, 0x7632, R102 ;  /* 0x0000763266667816 */ /* 0x008fc60000000066 */
[----:B------:R3:W-:Y:S01]  /*d9c0*/  STG.E.U16 [R206.64], R108 ;  /* 0x0000006cce007986 */ /* 0x0007e2000c101506 */
[----:B0-----:R-:W-:-:S03]  /*d9d0*/  PRMT R101, R99, 0x7632, R101 ;  /* 0x0000763263657816 */ /* 0x001fc60000000065 */
[----:B------:R-:W-:Y:S01]  /*d9e0*/  STG.E.U16 [R204.64], R114 ;  /* 0x00000072cc007986 */ /* 0x000fe2000c101506 */
[----:B-1----:R-:W-:-:S03]  /*d9f0*/  PRMT R105, R127, 0x7632, R105 ;  /* 0x000076327f697816 */ /* 0x002fc60000000069 */
[----:B------:R-:W-:Y:S01]  /*da00*/  STG.E.U16 [R136.64], R110 ;  /* 0x0000006e88007986 */ /* 0x000fe2000c101506 */
[----:B--2---:R-:W-:-:S03]  /*da10*/  PRMT R98, R123, 0x7632, R98 ;  /* 0x000076327b627816 */ /* 0x004fc60000000062 */
[----:B------:R-:W-:Y:S01]  /*da20*/  STG.E.U16 [R142.64], R106 ;  /* 0x0000006a8e007986 */ /* 0x000fe2000c101506 */
[----:B---3--:R-:W-:-:S03]  /*da30*/  PRMT R108, R119, 0x7632, R108 ;  /* 0x00007632776c7816 */ /* 0x008fc6000000006c */
[----:B------:R0:W-:Y:S04]  /*da40*/  STG.E.U16 [R138.64], R102 ;  /* 0x000000668a007986 */ /* 0x0001e8000c101506 */
[----:B------:R1:W-:Y:S04]  /*da50*/  STG.E.U16 [R134.64], R99 ;  /* 0x0000006386007986 */ /* 0x0003e8000c101506 */
[----:B------:R-:W-:Y:S04]  /*da60*/  STG.E.U16 [R128.64], R123 ;  /* 0x0000007b80007986 */ /* 0x000fe8000c101506 */
[----:B------:R-:W-:Y:S01]  /*da70*/  STG.E.U16 [R130.64], R127 ;  /* 0x0000007f82007986 */ /* 0x000fe2000c101506 */
[----:B0-----:R-:W-:-:S03]  /*da80*/  PRMT R102, R111, 0x7632, R102 ;  /* 0x000076326f667816 */ /* 0x001fc60000000066 */
[----:B------:R-:W-:Y:S01]  /*da90*/  LDS.128 R128, [R0] ;  /* 0x0000000000807984 */ /* 0x000fe20000000c00 */
[----:B-1----:R-:W-:-:S03]  /*daa0*/  PRMT R99, R115, 0x7632, R99 ;  /* 0x0000763273637816 */ /* 0x002fc60000000063 */
[----:B------:R-:W-:Y:S04]  /*dab0*/  LDS.128 R124, [R238] ;  /* 0x00000000ee7c7984 */ /* 0x000fe80000000c00 */
[----:B------:R-:W-:Y:S04]  /*dac0*/  LDS.128 R120, [R0+0x400] ;  /* 0x0004000000787984 */ /* 0x000fe80000000c00 */
[----:B------:R-:W-:Y:S04]  /*dad0*/  STG.E.U16 [R132.64], R119 ;  /* 0x0000007784007986 */ /* 0x000fe8000c101506 */
[----:B------:R-:W-:Y:S04]  /*dae0*/  LDS.128 R136, [R238+0x400] ;  /* 0x00040000ee887984 */ /* 0x000fe80000000c00 */
[----:B------:R-:W0:Y:S04]  /*daf0*/  LDS.128 R132, [R0+0x800] ;  /* 0x0008000000847984 */ /* 0x000e280000000c00 */
[----:B------:R-:W-:Y:S04]  /*db00*/  LDS.128 R116, [R238+0x800] ;  /* 0x00080000ee747984 */ /* 0x000fe80000000c00 */
[----:B------:R-:W-:Y:S04]  /*db10*/  STG.E.U16 [R140.64], R115 ;  /* 0x000000738c007986 */ /* 0x000fe8000c101506 */
[----:B------:R1:W2:Y:S04]  /*db20*/  LDS.128 R112, [R0+0xc00] ;  /* 0x000c000000707984 */ /* 0x0002a80000000c00 */
[----:B------:R-:W3:Y:S04]  /*db30*/  LDS.128 R140, [R238+0xc00] ;  /* 0x000c0000ee8c7984 */ /* 0x000ee80000000c00 */
[----:B------:R4:W-:Y:S01]  /*db40*/  STG.E.U16 [R8.64], R111 ;  /* 0x0000006f08007986 */ /* 0x0009e2000c101506 */
[----:B-1----:R-:W-:-:S03]  /*db50*/  FSEL R0, R7, -INF , P2 ;  /* 0xff80000007007808 */ /* 0x002fc60001000000 */
[----:B------:R1:W-:Y:S04]  /*db60*/  STG.E.U16 [R10.64], R107 ;  /* 0x0000006b0a007986 */ /* 0x0003e8000c101506 */
[----:B------:R5:W-:Y:S04]  /*db70*/  STG.E.U16 [R12.64], R103 ;  /* 0x000000670c007986 */ /* 0x000be8000c101506 */
[----:B------:R0:W-:Y:S01]  /*db80*/  STG.E.U16 [R14.64], R101 ;  /* 0x000000650e007986 */ /* 0x0001e2000c101506 */
[----:B----4-:R-:W-:-:S03]  /*db90*/  PRMT R9, R107, 0x7632, R9 ;  /* 0x000076326b097816 */ /* 0x010fc60000000009 */
[----:B------:R4:W-:Y:S01]  /*dba0*/  STG.E.U16 [R16.64], R98 ;  /* 0x0000006210007986 */ /* 0x0009e2000c101506 */
[----:B-1----:R-:W-:-:S03]  /*dbb0*/  PRMT R11, R103, 0x7632, R11 ;  /* 0x00007632670b7816 */ /* 0x002fc6000000000b */
[----:B------:R-:W-:Y:S01]  /*dbc0*/  STG.E.U16 [R18.64], R105 ;  /* 0x0000006912007986 */ /* 0x000fe2000c101506 */
[----:B-----5:R-:W-:-:S03]  /*dbd0*/  FFMA R13, R100, 0.69314718246459960938, R3 ;  /* 0x3f317218640d7823 */ /* 0x020fc60000000003 */
[----:B------:R-:W-:Y:S01]  /*dbe0*/  STG.E.U16 [R20.64], R108 ;  /* 0x0000006c14007986 */ /* 0x000fe2000c101506 */
[----:B0-----:R-:W-:-:S03]  /*dbf0*/  FFMA R15, R0, 0.69314718246459960938, R5 ;  /* 0x3f317218000f7823 */ /* 0x001fc60000000005 */
[----:B------:R0:W-:Y:S01]  /*dc00*/  STG.E.U16 [R22.64], R99 ;  /* 0x0000006316007986 */ /* 0x0001e2000c101506 */
[----:B----4-:R-:W-:-:S03]  /*dc10*/  PRMT R98, R135, 0x7632, R98 ;  /* 0x0000763287627816 */ /* 0x010fc60000000062 */
[----:B------:R1:W-:Y:S01]  /*dc20*/  STG.E.U16 [R24.64], R102 ;  /* 0x0000006618007986 */ /* 0x0003e2000c101506 */
[----:B--2---:R-:W-:-:S03]  /*dc30*/  PRMT R8, R115, 0x7632, R8 ;  /* 0x0000763273087816 */ /* 0x004fc60000000008 */
[----:B------:R2:W-:Y:S01]  /*dc40*/  STG.E.U16 [R26.64], R9 ;  /* 0x000000091a007986 */ /* 0x0005e2000c101506 */
[----:B---3--:R-:W-:-:S03]  /*dc50*/  PRMT R101, R143, 0x7632, R101 ;  /* 0x000076328f657816 */ /* 0x008fc60000000065 */
[----:B------:R3:W-:Y:S01]  /*dc60*/  STG.E.U16 [R28.64], R11 ;  /* 0x0000000b1c007986 */ /* 0x0007e2000c101506 */
[----:B0-----:R-:W-:Y:S02]  /*dc70*/  PRMT R23, R128, 0x7632, R23 ;  /* 0x0000763280177816 */ /* 0x001fe40000000017 */
[----:B------:R-:W-:Y:S01]  /*dc80*/  PRMT R99, R119, 0x7632, R99 ;  /* 0x0000763277637816 */ /* 0x000fe20000000063 */
[----:B------:R0:W-:Y:S01]  /*dc90*/  STG.E.U16 [R30.64], R128 ;  /* 0x000000801e007986 */ /* 0x0001e2000c101506 */
[----:B-1----:R-:W-:Y:S02]  /*dca0*/  PRMT R24, R124, 0x7632, R24 ;  /* 0x000076327c187816 */ /* 0x002fe40000000018 */
[----:B------:R-:W-:Y:S01]  /*dcb0*/  PRMT R25, R120, 0x7632, R25 ;  /* 0x0000763278197816 */ /* 0x000fe20000000019 */
[----:B------:R-:W-:Y:S01]  /*dcc0*/  STG.E.U16 [R32.64], R124 ;  /* 0x0000007c20007986 */ /* 0x000fe2000c101506 */
[----:B--2---:R-:W-:Y:S02]  /*dcd0*/  PRMT R26, R136, 0x7632, R26 ;  /* 0x00007632881a7816 */ /* 0x004fe4000000001a */
[----:B------:R-:W-:Y:S01]  /*dce0*/  PRMT R27, R132, 0x7632, R27 ;  /* 0x00007632841b7816 */ /* 0x000fe2000000001b */
[----:B------:R-:W-:Y:S01]  /*dcf0*/  STG.E.U16 [R34.64], R120 ;  /* 0x0000007822007986 */ /* 0x000fe2000c101506 */
[----:B---3--:R-:W-:-:S02]  /*dd00*/  PRMT R28, R116, 0x7632, R28 ;  /* 0x00007632741c7816 */ /* 0x008fc4000000001c */
[----:B------:R-:W-:Y:S01]  /*dd10*/  PRMT R29, R112, 0x7632, R29 ;  /* 0x00007632701d7816 */ /* 0x000fe2000000001d */
[----:B------:R-:W-:Y:S01]  /*dd20*/  STG.E.U16 [R36.64], R136 ;  /* 0x0000008824007986 */ /* 0x000fe2000c101506 */
[----:B0-----:R-:W-:Y:S02]  /*dd30*/  PRMT R30, R140, 0x7632, R30 ;  /* 0x000076328c1e7816 */ /* 0x001fe4000000001e */
[----:B------:R-:W-:Y:S01]  /*dd40*/  FSEL R11, R104, -INF , P3 ;  /* 0xff800000680b7808 */ /* 0x000fe20001800000 */
[----:B------:R0:W-:Y:S01]  /*dd50*/  STG.E.U16 [R38.64], R132 ;  /* 0x0000008426007986 */ /* 0x0001e2000c101506 */
[----:B------:R-:W-:-:S03]  /*dd60*/  FSEL R9, R6, -INF , P0 ;  /* 0xff80000006097808 */ /* 0x000fc60000000000 */
[----:B------:R1:W-:Y:S01]  /*dd70*/  STG.E.U16 [R40.64], R116 ;  /* 0x0000007428007986 */ /* 0x0003e2000c101506 */
[----:B------:R-:W-:Y:S02]  /*dd80*/  FFMA R12, R11, 0.69314718246459960938, R2 ;  /* 0x3f3172180b0c7823 */ /* 0x000fe40000000002 */
[----:B------:R-:W-:Y:S01]  /*dd90*/  FFMA R14, R9, 0.69314718246459960938, R4 ;  /* 0x3f317218090e7823 */ /* 0x000fe20000000004 */
[----:B------:R2:W-:Y:S04]  /*dda0*/  STG.E.U16 [R42.64], R112 ;  /* 0x000000702a007986 */ /* 0x0005e8000c101506 */
[----:B------:R3:W-:Y:S01]  /*ddb0*/  STG.E.U16 [R44.64], R140 ;  /* 0x0000008c2c007986 */ /* 0x0007e2000c101506 */
[----:B0-----:R-:W-:-:S03]  /*ddc0*/  PRMT R39, R129, 0x7632, R39 ;  /* 0x0000763281277816 */ /* 0x001fc60000000027 */
[----:B------:R0:W-:Y:S01]  /*ddd0*/  STG.E.U16 [R46.64], R23 ;  /* 0x000000172e007986 */ /* 0x0001e2000c101506 */
[----:B-1----:R-:W-:Y:S02]  /*dde0*/  PRMT R40, R125, 0x7632, R40 ;  /* 0x000076327d287816 */ /* 0x002fe40000000028 */
[----:B------:R-:W-:Y:S01]  /*ddf0*/  PRMT R41, R121, 0x7632, R41 ;  /* 0x0000763279297816 */ /* 0x000fe20000000029 */
[----:B------:R-:W-:Y:S01]  /*de00*/  STG.E.U16 [R48.64], R24 ;  /* 0x0000001830007986 */ /* 0x000fe2000c101506 */
[----:B--2---:R-:W-:Y:S02]  /*de10*/  PRMT R42, R137, 0x7632, R42 ;  /* 0x00007632892a7816 */ /* 0x004fe4000000002a */
[----:B------:R-:W-:Y:S01]  /*de20*/  PRMT R43, R133, 0x7632, R43 ;  /* 0x00007632852b7816 */ /* 0x000fe2000000002b */
[----:B------:R-:W-:Y:S01]  /*de30*/  STG.E.U16 [R50.64], R25 ;  /* 0x0000001932007986 */ /* 0x000fe2000c101506 */
[----:B---3--:R-:W-:Y:S02]  /*de40*/  PRMT R44, R117, 0x7632, R44 ;  /* 0x00007632752c7816 */ /* 0x008fe4000000002c */
[----:B------:R-:W-:Y:S01]  /*de50*/  PRMT R45, R113, 0x7632, R45 ;  /* 0x00007632712d7816 */ /* 0x000fe2000000002d */
[----:B------:R-:W-:Y:S01]  /*de60*/  STG.E.U16 [R52.64], R26 ;  /* 0x0000001a34007986 */ /* 0x000fe2000c101506 */
[----:B0-----:R-:W-:-:S03]  /*de70*/  PRMT R46, R141, 0x7632, R46 ;  /* 0x000076328d2e7816 */ /* 0x001fc6000000002e */
[----:B------:R-:W-:Y:S04]  /*de80*/  STG.E.U16 [R54.64], R27 ;  /* 0x0000001b36007986 */ /* 0x000fe8000c101506 */
        /* <DEDUP_REMOVED lines=11> */
[----:B------:R0:W-:Y:S04]  /*df40*/  STG.E.U16 [R78.64], R39 ;  /* 0x000000274e007986 */ /* 0x0001e8000c101506 */
[----:B------:R1:W-:Y:S04]  /*df50*/  STG.E.U16 [R80.64], R40 ;  /* 0x0000002850007986 */ /* 0x0003e8000c101506 */
[----:B------:R2:W-:Y:S04]  /*df60*/  STG.E.U16 [R82.64], R41 ;  /* 0x0000002952007986 */ /* 0x0005e8000c101506 */
[----:B------:R3:W-:Y:S01]  /*df70*/  STG.E.U16 [R84.64], R42 ;  /* 0x0000002a54007986 */ /* 0x0007e2000c101506 */
[----:B0-----:R-:W-:-:S02]  /*df80*/  PRMT R78, R130, 0x7632, R78 ;  /* 0x00007632824e7816 */ /* 0x001fc4000000004e */
[----:B------:R-:W-:Y:S01]  /*df90*/  PRMT R79, R126, 0x7632, R79 ;  /* 0x000076327e4f7816 */ /* 0x000fe2000000004f */
[----:B------:R-:W-:Y:S01]  /*dfa0*/  STG.E.U16 [R86.64], R43 ;  /* 0x0000002b56007986 */ /* 0x000fe2000c101506 */
        /* <DEDUP_REMOVED lines=8> */
[----:B------:R-:W-:Y:S04]  /*e030*/  STG.E.U16 [R92.64], R46 ;  /* 0x0000002e5c007986 */ /* 0x000fe8000c101506 */
[----:B------:R0:W-:Y:S04]  /*e040*/  STG.E.U16 [R94.64], R130 ;  /* 0x000000825e007986 */ /* 0x0001e8000c101506 */
[----:B------:R1:W-:Y:S04]  /*e050*/  STG.E.U16 [R96.64], R126 ;  /* 0x0000007e60007986 */ /* 0x0003e8000c101506 */
[----:B------:R2:W-:Y:S04]  /*e060*/  STG.E.U16 [R144.64], R122 ;  /* 0x0000007a90007986 */ /* 0x0005e8000c101506 */
[----:B------:R2:W-:Y:S01]  /*e070*/  STG.E.U16 [R146.64], R138 ;  /* 0x0000008a92007986 */ /* 0x0005e2000c101506 */
[----:B0-----:R-:W-:-:S02]  /*e080*/  PRMT R94, R131, 0x7632, R94 ;  /* 0x00007632835e7816 */ /* 0x001fc4000000005e */
[----:B------:R-:W-:Y:S01]  /*e090*/  PRMT R95, R127, 0x7632, R95 ;  /* 0x000076327f5f7816 */ /* 0x000fe2000000005f */
[----:B------:R2:W-:Y:S01]  /*e0a0*/  STG.E.U16 [R148.64], R134 ;  /* 0x0000008694007986 */ /* 0x0005e2000c101506 */
[----:B-1----:R-:W-:Y:S02]  /*e0b0*/  PRMT R96, R123, 0x7632, R96 ;  /* 0x000076327b607816 */ /* 0x002fe40000000060 */
[----:B------:R-:W-:Y:S01]  /*e0c0*/  PRMT R97, R139, 0x7632, R97 ;  /* 0x000076328b617816 */ /* 0x000fe20000000061 */
[----:B------:R2:W-:Y:S04]  /*e0d0*/  STG.E.U16 [R150.64], R118 ;  /* 0x0000007696007986 */ /* 0x0005e8000c101506 */
        /* <DEDUP_REMOVED lines=26> */
[----:B------:R-:W-:Y:S06]  /*e280*/  BAR.SYNC.DEFER_BLOCKING 0x0 ;  /* 0x0000000000007b1d */ /* 0x000fec0000010000 */
[----:B------:R2:W-:Y:S04]  /*e290*/  STS.128 [R248.X4], R12 ;  /* 0x0000000cf8007388 */ /* 0x0005e80000004c00 */
[----:B------:R-:W-:Y:S06]  /*e2a0*/  BAR.SYNC.DEFER_BLOCKING 0x0 ;  /* 0x0000000000007b1d */ /* 0x000fec0000010000 */
[----:B------:R-:W-:Y:S05]  /*e2b0*/  @P5 EXIT ;  /* 0x000000000000594d */ /* 0x000fea0003800000 */
[----:B--2---:R-:W0:Y:S01]  /*e2c0*/  LDS R239, [R239] ;  /* 0x00000000efef7984 */ /* 0x004e220000000800 */
[----:B------:R-:W-:Y:S01]  /*e2d0*/  IMAD R0, R245, c[0x0][0x1cc], RZ ;  /* 0x00007300f5007a24 */ /* 0x000fe200078e02ff */
[C---:B------:R-:W-:Y:S01]  /*e2e0*/  SHF.L.U32 R3, R244.reuse, 0x2, RZ ;  /* 0x00000002f4037819 */ /* 0x040fe200000006ff */
[----:B------:R-:W-:-:S04]  /*e2f0*/  IMAD.HI R5, R244, 0x4, RZ ;  /* 0x00000004f4057827 */ /* 0x000fc800078e02ff */
[C---:B------:R-:W-:Y:S02]  /*e300*/  IMAD.SHL.U32 R2, R0.reuse, 0x4, RZ ;  /* 0x0000000400027824 */ /* 0x040fe400078e00ff */
[----:B------:R-:W-:-:S03]  /*e310*/  IMAD.HI R0, R0, 0x4, RZ ;  /* 0x0000000400007827 */ /* 0x000fc600078e02ff */
[----:B------:R-:W-:-:S04]  /*e320*/  IADD3 R2, P0, P1, R3, c[0x0][0x180], R2 ;  /* 0x0000600003027a10 */ /* 0x000fc8000791e002 */
[----:B------:R-:W-:-:S05]  /*e330*/  IADD3.X R3, R5, c[0x0][0x184], R0, P0, P1 ;  /* 0x0000610005037a10 */ /* 0x000fca00007e2400 */
[----:B0-----:R-:W-:Y:S01]  /*e340*/  STG.E [R2.64], R239 ;  /* 0x000000ef02007986 */ /* 0x001fe2000c101906 */
[----:B------:R-:W-:Y:S05]  /*e350*/  EXIT ;  /* 0x000000000000794d */ /* 0x000fea0003800000 */
.L_x_2:
[----:B------:R-:W-:-:S00]  /*e360*/  BRA `(.L_x_2) ;  /* 0xfffffff000007947 */ /* 0x000fc0000383ffff */
[----:B------:R-:W-:-:S00]  /*e370*/  NOP ;  /* 0x0000000000007918 */ /* 0x000fc00000000000 */
        /* <DEDUP_REMOVED lines=8> */
.L_x_3:


//--------------------- .nv.global.init           --------------------------
	.section	.nv.global.init,"aw",@progbits
.nv.global.init:
	.type		_$_str,@object
	.size		_$_str,(.L_0 - _$_str)
_$_str:
        /*0000*/ 	.byte	0x5f, 0x5f, 0x43, 0x55, 0x44, 0x41, 0x5f, 0x46, 0x54, 0x5a, 0x00
.L_0:


//--------------------- .nv.shared.attn_fwd       --------------------------
	.section	.nv.shared.attn_fwd,"aw",@nobits
	.sectionflags	@""
	.align	16
